	.target	sm_90a

	.elftype	@"ET_EXEC"


//--------------------- .note.nv.tkinfo           --------------------------
	.section	.note.nv.tkinfo,"",@"SHT_NOTE"
	.sectionflags	@"SHF_NOTE_NV_TKINFO"
	.tkinfo
        /*0018*/ 	.word	0x00000002
        /*0030*/ 	.string	""
        /*0030*/ 	.string	"ptxas"
        /*0030*/ 	.string	"Cuda compilation tools, release 13.0, V13.0.88"
        /*0030*/ 	.string	"Build cuda_13.0.r13.0/compiler.36424714_0"
        /*0030*/ 	.string	"-arch sm_90a -m 64 "



//--------------------- .note.nv.cuinfo           --------------------------
	.section	.note.nv.cuinfo,"",@"SHT_NOTE"
	.sectionflags	@"SHF_NOTE_NV_CUINFO"
        /*0018*/ 	.short	0x0002
        /*001a*/ 	.short	0x005a
        /*001c*/ 	.short	0x0082
	.zero		2


//--------------------- .nv.info                  --------------------------
	.section	.nv.info,"",@"SHT_CUDA_INFO"
	.align	4


	//----- nvinfo : EIATTR_REGCOUNT
	.align		4
        /*0000*/ 	.byte	0x04, 0x2f
        /*0002*/ 	.short	(.L_15 - .L_14)
	.align		4
.L_14:
        /*0004*/ 	.word	index@(_ZN7cutlass13device_kernelINS_4gemm6kernel13GemmUniversalIN4cute5tupleIJiiiiEEENS1_10collective13CollectiveMmaINS1_34MainloopSm90TmaGmmaWarpSpecializedILi2ENS5_IJNS4_1CILi1EEESB_SB_EEENS1_32KernelTmaWarpSpecializedPingpongEEENS5_IJNSA_ILi64EEENSA_ILi256EEESF_EEENS_10tfloat32_tENS5_IJlSB_lEEESI_SJ_NS4_8TiledMMAINS4_8MMA_AtomIJNS4_4SM904GMMA30MMA_64x256x8_F32TF32TF32_SS_TNILNSN_7ScaleInE1ELSP_1EEEEEENS4_6LayoutISC_NS5_IJNSA_ILi0EEEST_ST_EEEEENS5_IJNS4_10UnderscoreESW_SW_EEEEENS4_13SM90_TMA_LOADENS4_14ComposedLayoutINS4_7SwizzleILi3ELi4ELi3EEENS4_18smem_ptr_flag_bitsILi32EEENSS_INS5_IJNSA_ILi8EEENSA_ILi32EEEEEENS5_IJS16_SB_EEEEEEEvNS4_8identityESZ_S1A_vS1B_EENS_8epilogue10collective6detail29Sm90TmaWarpSpecializedAdapterINS1E_15DefaultEpilogueISI_SJ_SJ_NS1D_6thread17LinearCombinationISI_Li1EffLNS1I_9ScaleType4KindE0ELNS_15FloatRoundStyleE2ESI_EENS1_15EpilogueDefaultEEEEEvvEEEEvNT_6ParamsE)
        /*0008*/ 	.word	0x000000a8


	//----- nvinfo : EIATTR_FRAME_SIZE
	.align		4
.L_15:
        /*000c*/ 	.byte	0x04, 0x11
        /*000e*/ 	.short	(.L_17 - .L_16)
	.align		4
.L_16:
        /*0010*/ 	.word	index@(_ZN7cutlass13device_kernelINS_4gemm6kernel13GemmUniversalIN4cute5tupleIJiiiiEEENS1_10collective13CollectiveMmaINS1_34MainloopSm90TmaGmmaWarpSpecializedILi2ENS5_IJNS4_1CILi1EEESB_SB_EEENS1_32KernelTmaWarpSpecializedPingpongEEENS5_IJNSA_ILi64EEENSA_ILi256EEESF_EEENS_10tfloat32_tENS5_IJlSB_lEEESI_SJ_NS4_8TiledMMAINS4_8MMA_AtomIJNS4_4SM904GMMA30MMA_64x256x8_F32TF32TF32_SS_TNILNSN_7ScaleInE1ELSP_1EEEEEENS4_6LayoutISC_NS5_IJNSA_ILi0EEEST_ST_EEEEENS5_IJNS4_10UnderscoreESW_SW_EEEEENS4_13SM90_TMA_LOADENS4_14ComposedLayoutINS4_7SwizzleILi3ELi4ELi3EEENS4_18smem_ptr_flag_bitsILi32EEENSS_INS5_IJNSA_ILi8EEENSA_ILi32EEEEEENS5_IJS16_SB_EEEEEEEvNS4_8identityESZ_S1A_vS1B_EENS_8epilogue10collective6detail29Sm90TmaWarpSpecializedAdapterINS1E_15DefaultEpilogueISI_SJ_SJ_NS1D_6thread17LinearCombinationISI_Li1EffLNS1I_9ScaleType4KindE0ELNS_15FloatRoundStyleE2ESI_EENS1_15EpilogueDefaultEEEEEvvEEEEvNT_6ParamsE)
        /*0014*/ 	.word	0x00000000


	//----- nvinfo : EIATTR_MIN_STACK_SIZE
	.align		4
.L_17:
        /*0018*/ 	.byte	0x04, 0x12
        /*001a*/ 	.short	(.L_19 - .L_18)
	.align		4
.L_18:
        /*001c*/ 	.word	index@(_ZN7cutlass13device_kernelINS_4gemm6kernel13GemmUniversalIN4cute5tupleIJiiiiEEENS1_10collective13CollectiveMmaINS1_34MainloopSm90TmaGmmaWarpSpecializedILi2ENS5_IJNS4_1CILi1EEESB_SB_EEENS1_32KernelTmaWarpSpecializedPingpongEEENS5_IJNSA_ILi64EEENSA_ILi256EEESF_EEENS_10tfloat32_tENS5_IJlSB_lEEESI_SJ_NS4_8TiledMMAINS4_8MMA_AtomIJNS4_4SM904GMMA30MMA_64x256x8_F32TF32TF32_SS_TNILNSN_7ScaleInE1ELSP_1EEEEEENS4_6LayoutISC_NS5_IJNSA_ILi0EEEST_ST_EEEEENS5_IJNS4_10UnderscoreESW_SW_EEEEENS4_13SM90_TMA_LOADENS4_14ComposedLayoutINS4_7SwizzleILi3ELi4ELi3EEENS4_18smem_ptr_flag_bitsILi32EEENSS_INS5_IJNSA_ILi8EEENSA_ILi32EEEEEENS5_IJS16_SB_EEEEEEEvNS4_8identityESZ_S1A_vS1B_EENS_8epilogue10collective6detail29Sm90TmaWarpSpecializedAdapterINS1E_15DefaultEpilogueISI_SJ_SJ_NS1D_6thread17LinearCombinationISI_Li1EffLNS1I_9ScaleType4KindE0ELNS_15FloatRoundStyleE2ESI_EENS1_15EpilogueDefaultEEEEEvvEEEEvNT_6ParamsE)
        /*0020*/ 	.word	0x00000000
.L_19:


//--------------------- .nv.compat                --------------------------
	.section	.nv.compat,"",@"SHT_CUDA_COMPAT_INFO"
	.align	4
        /*0000*/ 	.byte	0x02, 0x09, 0x01, 0x00, 0x02, 0x02, 0x04, 0x00, 0x02, 0x05, 0x05, 0x00, 0x03, 0x07, 0x01, 0x01
        /*0010*/ 	.byte	0x02, 0x03, 0x01, 0x00, 0x02, 0x06, 0x01, 0x00, 0x04, 0x0b, 0x08, 0x00, 0x00, 0x00, 0x00, 0x00
        /*0020*/ 	.byte	0x00, 0x00, 0x00, 0x00


//--------------------- .nv.info._ZN7cutlass13device_kernelINS_4gemm6kernel13GemmUniversalIN4cute5tupleIJiiiiEEENS1_10collective13CollectiveMmaINS1_34MainloopSm90TmaGmmaWarpSpecializedILi2ENS5_IJNS4_1CILi1EEESB_SB_EEENS1_32KernelTmaWarpSpecializedPingpongEEENS5_IJNSA_ILi64EEENSA_ILi256EEESF_EEENS_10tfloat32_tENS5_IJlSB_lEEESI_SJ_NS4_8TiledMMAINS4_8MMA_AtomIJNS4_4SM904GMMA30MMA_64x256x8_F32TF32TF32_SS_TNILNSN_7ScaleInE1ELSP_1EEEEEENS4_6LayoutISC_NS5_IJNSA_ILi0EEEST_ST_EEEEENS5_IJNS4_10UnderscoreESW_SW_EEEEENS4_13SM90_TMA_LOADENS4_14ComposedLayoutINS4_7SwizzleILi3ELi4ELi3EEENS4_18smem_ptr_flag_bitsILi32EEENSS_INS5_IJNSA_ILi8EEENSA_ILi32EEEEEENS5_IJS16_SB_EEEEEEEvNS4_8identityESZ_S1A_vS1B_EENS_8epilogue10collective6detail29Sm90TmaWarpSpecializedAdapterINS1E_15DefaultEpilogueISI_SJ_SJ_NS1D_6thread17LinearCombinationISI_Li1EffLNS1I_9ScaleType4KindE0ELNS_15FloatRoundStyleE2ESI_EENS1_15EpilogueDefaultEEEEEvvEEEEvNT_6ParamsE --------------------------
	.section	.nv.info._ZN7cutlass13device_kernelINS_4gemm6kernel13GemmUniversalIN4cute5tupleIJiiiiEEENS1_10collective13CollectiveMmaINS1_34MainloopSm90TmaGmmaWarpSpecializedILi2ENS5_IJNS4_1CILi1EEESB_SB_EEENS1_32KernelTmaWarpSpecializedPingpongEEENS5_IJNSA_ILi64EEENSA_ILi256EEESF_EEENS_10tfloat32_tENS5_IJlSB_lEEESI_SJ_NS4_8TiledMMAINS4_8MMA_AtomIJNS4_4SM904GMMA30MMA_64x256x8_F32TF32TF32_SS_TNILNSN_7ScaleInE1ELSP_1EEEEEENS4_6LayoutISC_NS5_IJNSA_ILi0EEEST_ST_EEEEENS5_IJNS4_10UnderscoreESW_SW_EEEEENS4_13SM90_TMA_LOADENS4_14ComposedLayoutINS4_7SwizzleILi3ELi4ELi3EEENS4_18smem_ptr_flag_bitsILi32EEENSS_INS5_IJNSA_ILi8EEENSA_ILi32EEEEEENS5_IJS16_SB_EEEEEEEvNS4_8identityESZ_S1A_vS1B_EENS_8epilogue10collective6detail29Sm90TmaWarpSpecializedAdapterINS1E_15DefaultEpilogueISI_SJ_SJ_NS1D_6thread17LinearCombinationISI_Li1EffLNS1I_9ScaleType4KindE0ELNS_15FloatRoundStyleE2ESI_EENS1_15EpilogueDefaultEEEEEvvEEEEvNT_6ParamsE,"",@"SHT_CUDA_INFO"
	.sectionflags	@""
	.align	4


	//----- nvinfo : EIATTR_CUDA_API_VERSION
	.align		4
        /*0000*/ 	.byte	0x04, 0x37
        /*0002*/ 	.short	(.L_21 - .L_20)
.L_20:
        /*0004*/ 	.word	0x00000082


	//----- nvinfo : EIATTR_KPARAM_INFO
	.align		4
.L_21:
        /*0008*/ 	.byte	0x04, 0x17
        /*000a*/ 	.short	(.L_23 - .L_22)
.L_22:
        /*000c*/ 	.word	0x00000000
        /*0010*/ 	.short	0x0000
        /*0012*/ 	.short	0x0070
        /*0014*/ 	.byte	0x00, 0xf0, 0x01, 0x10


	//----- nvinfo : EIATTR_SPARSE_MMA_MASK
	.align		4
.L_23:
        /*0018*/ 	.byte	0x03, 0x50
        /*001a*/ 	.short	0x0000


	//----- nvinfo : EIATTR_MAXREG_COUNT
	.align		4
        /*001c*/ 	.byte	0x03, 0x1b
        /*001e*/ 	.short	0x00a8


	//----- nvinfo : EIATTR_NUM_BARRIERS
	.align		4
        /*0020*/ 	.byte	0x02, 0x4c
        /*0022*/ 	.byte	0x01
	.zero		1


	//----- nvinfo : EIATTR_EXTERNS
	.align		4
        /*0024*/ 	.byte	0x04, 0x0f
        /*0026*/ 	.short	(.L_25 - .L_24)


	//   ....[0]....
	.align		4
.L_24:
        /*0028*/ 	.word	index@(__assertfail)


	//----- nvinfo : EIATTR_MERCURY_ISA_VERSION
	.align		4
.L_25:
        /*002c*/ 	.byte	0x03, 0x5f
        /*002e*/ 	.short	0x0101


	//----- nvinfo : EIATTR_INT_WARP_WIDE_INSTR_OFFSETS
	.align		4
        /*0030*/ 	.byte	0x04, 0x31
        /*0032*/ 	.short	(.L_27 - .L_26)


	//   ....[0]....
.L_26:
        /*0034*/ 	.word	0x00000430


	//   ....[1]....
        /*0038*/ 	.word	0x00000450


	//   ....[2]....
        /*003c*/ 	.word	0x000004d0


	//   ....[3]....
        /*0040*/ 	.word	0x000004e0


	//   ....[4]....
        /*0044*/ 	.word	0x000004f0


	//   ....[5]....
        /*0048*/ 	.word	0x00000510


	//   ....[6]....
        /*004c*/ 	.word	0x00000570


	//   ....[7]....
        /*0050*/ 	.word	0x00000590


	//----- nvinfo : EIATTR_COOP_GROUP_MASK_REGIDS
	.align		4
.L_27:
        /*0054*/ 	.byte	0x04, 0x29
        /*0056*/ 	.short	(.L_29 - .L_28)


	//   ....[0]....
.L_28:
        /*0058*/ 	.word	0xffffffff


	//   ....[1]....
        /*005c*/ 	.word	0xffffffff


	//   ....[2]....
        /*0060*/ 	.word	0xffffffff


	//   ....[3]....
        /*0064*/ 	.word	0xffffffff


	//   ....[4]....
        /*0068*/ 	.word	0xffffffff


	//   ....[5]....
        /*006c*/ 	.word	0xffffffff


	//----- nvinfo : EIATTR_COOP_GROUP_INSTR_OFFSETS
	.align		4
.L_29:
        /*0070*/ 	.byte	0x04, 0x28
        /*0072*/ 	.short	(.L_31 - .L_30)


	//   ....[0]....
.L_30:
        /*0074*/ 	.word	0x00000050


	//   ....[1]....
        /*0078*/ 	.word	0x00000080


	//   ....[2]....
        /*007c*/ 	.word	0x00000180


	//   ....[3]....
        /*0080*/ 	.word	0x00000350


	//   ....[4]....
        /*0084*/ 	.word	0x00000390


	//   ....[5]....
        /*0088*/ 	.word	0x000003d0


	//----- nvinfo : EIATTR_REG_RECONFIG
	.align		4
.L_31:
        /*008c*/ 	.byte	0x01, 0x54
	.zero		2


	//----- nvinfo : EIATTR_SYSCALL_OFFSETS
	.align		4
        /*0090*/ 	.byte	0x04, 0x46
        /*0092*/ 	.short	(.L_33 - .L_32)


	//   ....[0]....
.L_32:
        /*0094*/ 	.word	0x00001650


	//----- nvinfo : EIATTR_MBARRIER_INSTR_OFFSETS
	.align		4
.L_33:
        /*0098*/ 	.byte	0x04, 0x39
        /*009a*/ 	.short	(.L_35 - .L_34)


	//   ....[0]....
.L_34:
        /*009c*/ 	.word	0x00000300
        /*00a0*/ 	.word	0x000000ff
        /*00a4*/ 	.word	0x00000000
        /*00a8*/ 	.short	0x0100
        /*00aa*/ 	.byte	0x09
	.zero		1


	//   ....[1]....
        /*00ac*/ 	.word	0x00000310
        /*00b0*/ 	.word	0x000000ff
        /*00b4*/ 	.word	0x00000010
        /*00b8*/ 	.short	0x0100
        /*00ba*/ 	.byte	0x09
	.zero		1


	//   ....[2]....
        /*00bc*/ 	.word	0x00000320
        /*00c0*/ 	.word	0x000000ff
        /*00c4*/ 	.word	0x00000008
        /*00c8*/ 	.short	0x0100
        /*00ca*/ 	.byte	0x09
	.zero		1


	//   ....[3]....
        /*00cc*/ 	.word	0x00000330
        /*00d0*/ 	.word	0x000000ff
        /*00d4*/ 	.word	0x00000018
        /*00d8*/ 	.short	0x0100
        /*00da*/ 	.byte	0x09
	.zero		1


	//   ....[4]....
        /*00dc*/ 	.word	0x000005b0
        /*00e0*/ 	.word	0x000000ff
        /*00e4*/ 	.word	0x00000050
        /*00e8*/ 	.short	0x0100
        /*00ea*/ 	.byte	0x09
	.zero		1


	//   ....[5]....
        /*00ec*/ 	.word	0x000005c0
        /*00f0*/ 	.word	0x000000ff
        /*00f4*/ 	.word	0x00000058
        /*00f8*/ 	.short	0x0100
        /*00fa*/ 	.byte	0x09
	.zero		1


	//   ....[6]....
        /*00fc*/ 	.word	0x00000600
        /*0100*/ 	.word	0x000000ff
        /*0104*/ 	.word	0x00000030
        /*0108*/ 	.short	0x0100
        /*010a*/ 	.byte	0x0a
	.zero		1


	//   ....[7]....
        /*010c*/ 	.word	0x00000620
        /*0110*/ 	.word	0x000000ff
        /*0114*/ 	.word	0x00000038
        /*0118*/ 	.short	0x0100
        /*011a*/ 	.byte	0x0a
	.zero		1


	//   ....[8]....
        /*011c*/ 	.word	0x00000630
        /*0120*/ 	.word	0x000000ff
        /*0124*/ 	.word	0x00000040
        /*0128*/ 	.short	0x0100
        /*012a*/ 	.byte	0x0a
	.zero		1


	//   ....[9]....
        /*012c*/ 	.word	0x00000640
        /*0130*/ 	.word	0x000000ff
        /*0134*/ 	.word	0x00000048
        /*0138*/ 	.short	0x0100
        /*013a*/ 	.byte	0x0a
	.zero		1


	//   ....[10]....
        /*013c*/ 	.word	0x00001530
        /*0140*/ 	.word	0x0000009b
        /*0144*/ 	.word	0x00000000
        /*0148*/ 	.short	0x010a
        /*014a*/ 	.byte	0x2d
	.zero		1


	//   ....[11]....
        /*014c*/ 	.word	0x000016e0
        /*0150*/ 	.word	0x00000003
        /*0154*/ 	.word	0x00000000
        /*0158*/ 	.short	0x010a
        /*015a*/ 	.byte	0x3f
	.zero		1


	//   ....[12]....
        /*015c*/ 	.word	0x00001740
        /*0160*/ 	.word	0x00000003
        /*0164*/ 	.word	0x00000000
        /*0168*/ 	.short	0x010a
        /*016a*/ 	.byte	0x3f
	.zero		1


	//   ....[13]....
        /*016c*/ 	.word	0x00001cd0
        /*0170*/ 	.word	0x000000ff
        /*0174*/ 	.word	0x00000000
        /*0178*/ 	.short	0x010a
        /*017a*/ 	.byte	0x08
	.zero		1


	//   ....[14]....
        /*017c*/ 	.word	0x00001d10
        /*0180*/ 	.word	0x000000ff
        /*0184*/ 	.word	0x00000000
        /*0188*/ 	.short	0x010a
        /*018a*/ 	.byte	0x08
	.zero		1


	//   ....[15]....
        /*018c*/ 	.word	0x000021b0
        /*0190*/ 	.word	0x000000ff
        /*0194*/ 	.word	0x00000000
        /*0198*/ 	.short	0x0101
        /*019a*/ 	.byte	0x08
	.zero		1


	//   ....[16]....
        /*019c*/ 	.word	0x000022a0
        /*01a0*/ 	.word	0x0000009c
        /*01a4*/ 	.word	0x00000000
        /*01a8*/ 	.short	0x0101
        /*01aa*/ 	.byte	0x2e
	.zero		1


	//   ....[17]....
        /*01ac*/ 	.word	0x00002370
        /*01b0*/ 	.word	0x000000ff
        /*01b4*/ 	.word	0x00000000
        /*01b8*/ 	.short	0x0101
        /*01ba*/ 	.byte	0x04
	.zero		1


	//   ....[18]....
        /*01bc*/ 	.word	0x00002420
        /*01c0*/ 	.word	0x0000009b
        /*01c4*/ 	.word	0x00000010
        /*01c8*/ 	.short	0x010a
        /*01ca*/ 	.byte	0x2d
	.zero		1


	//   ....[19]....
        /*01cc*/ 	.word	0x0000a200
        /*01d0*/ 	.word	0x0000009e
        /*01d4*/ 	.word	0x00000000
        /*01d8*/ 	.short	0x0101
        /*01da*/ 	.byte	0x2e
	.zero		1


	//   ....[20]....
        /*01dc*/ 	.word	0x0000abe0
        /*01e0*/ 	.word	0x00000007
        /*01e4*/ 	.word	0x00000010
        /*01e8*/ 	.short	0x010a
        /*01ea*/ 	.byte	0x3f
	.zero		1


	//   ....[21]....
        /*01ec*/ 	.word	0x0000b040
        /*01f0*/ 	.word	0x00000003
        /*01f4*/ 	.word	0x00000058
        /*01f8*/ 	.short	0x0101
        /*01fa*/ 	.byte	0x3f
	.zero		1


	//   ....[22]....
        /*01fc*/ 	.word	0x0000b7b0
        /*0200*/ 	.word	0x00000007
        /*0204*/ 	.word	0x00000000
        /*0208*/ 	.short	0x010a
        /*020a*/ 	.byte	0x3f
	.zero		1


	//   ....[23]....
        /*020c*/ 	.word	0x0000b830
        /*0210*/ 	.word	0x00000003
        /*0214*/ 	.word	0x00000000
        /*0218*/ 	.short	0x010a
        /*021a*/ 	.byte	0x3f
	.zero		1


	//   ....[24]....
        /*021c*/ 	.word	0x0000b890
        /*0220*/ 	.word	0x0000009d
        /*0224*/ 	.word	0x00000000
        /*0228*/ 	.short	0x010a
        /*022a*/ 	.byte	0x3f
	.zero		1


	//   ....[25]....
        /*022c*/ 	.word	0x0000b8e0
        /*0230*/ 	.word	0x00000003
        /*0234*/ 	.word	0x00000000
        /*0238*/ 	.short	0x010a
        /*023a*/ 	.byte	0x3f
	.zero		1


	//   ....[26]....
        /*023c*/ 	.word	0x0000b940
        /*0240*/ 	.word	0x00000004
        /*0244*/ 	.word	0x00000000
        /*0248*/ 	.short	0x010a
        /*024a*/ 	.byte	0x3f
	.zero		1


	//   ....[27]....
        /*024c*/ 	.word	0x0000b990
        /*0250*/ 	.word	0x0000009d
        /*0254*/ 	.word	0x00000010
        /*0258*/ 	.short	0x010a
        /*025a*/ 	.byte	0x3f
	.zero		1


	//   ....[28]....
        /*025c*/ 	.word	0x0000ba60
        /*0260*/ 	.word	0x00000007
        /*0264*/ 	.word	0x00000010
        /*0268*/ 	.short	0x010a
        /*026a*/ 	.byte	0x3f
	.zero		1


	//   ....[29]....
        /*026c*/ 	.word	0x0000bb30
        /*0270*/ 	.word	0x00000007
        /*0274*/ 	.word	0x00000000
        /*0278*/ 	.short	0x010a
        /*027a*/ 	.byte	0x3f
	.zero		1


	//----- nvinfo : EIATTR_NUM_MBARRIERS
	.align		4
.L_35:
        /*027c*/ 	.byte	0x03, 0x38
        /*027e*/ 	.short	0x000a


	//----- nvinfo : EIATTR_EXIT_INSTR_OFFSETS
	.align		4
        /*0280*/ 	.byte	0x04, 0x1c
        /*0282*/ 	.short	(.L_37 - .L_36)


	//   ....[0]....
.L_36:
        /*0284*/ 	.word	0x00001200


	//   ....[1]....
        /*0288*/ 	.word	0x00001260


	//   ....[2]....
        /*028c*/ 	.word	0x0000a910


	//   ....[3]....
        /*0290*/ 	.word	0x0000a940


	//   ....[4]....
        /*0294*/ 	.word	0x0000b880


	//----- nvinfo : EIATTR_MAX_THREADS
	.align		4
.L_37:
        /*0298*/ 	.byte	0x04, 0x05
        /*029a*/ 	.short	(.L_39 - .L_38)
.L_38:
        /*029c*/ 	.word	0x00000180
        /*02a0*/ 	.word	0x00000001
        /*02a4*/ 	.word	0x00000001


	//----- nvinfo : EIATTR_CRS_STACK_SIZE
	.align		4
.L_39:
        /*02a8*/ 	.byte	0x04, 0x1e
        /*02aa*/ 	.short	(.L_41 - .L_40)
.L_40:
        /*02ac*/ 	.word	0x00000000


	//----- nvinfo : EIATTR_CBANK_PARAM_SIZE
	.align		4
.L_41:
        /*02b0*/ 	.byte	0x03, 0x19
        /*02b2*/ 	.short	0x0470


	//----- nvinfo : EIATTR_PARAM_CBANK
	.align		4
        /*02b4*/ 	.byte	0x04, 0x0a
        /*02b6*/ 	.short	(.L_43 - .L_42)
	.align		4
.L_42:
        /*02b8*/ 	.word	index@(.nv.constant0._ZN7cutlass13device_kernelINS_4gemm6kernel13GemmUniversalIN4cute5tupleIJiiiiEEENS1_10collective13CollectiveMmaINS1_34MainloopSm90TmaGmmaWarpSpecializedILi2ENS5_IJNS4_1CILi1EEESB_SB_EEENS1_32KernelTmaWarpSpecializedPingpongEEENS5_IJNSA_ILi64EEENSA_ILi256EEESF_EEENS_10tfloat32_tENS5_IJlSB_lEEESI_SJ_NS4_8TiledMMAINS4_8MMA_AtomIJNS4_4SM904GMMA30MMA_64x256x8_F32TF32TF32_SS_TNILNSN_7ScaleInE1ELSP_1EEEEEENS4_6LayoutISC_NS5_IJNSA_ILi0EEEST_ST_EEEEENS5_IJNS4_10UnderscoreESW_SW_EEEEENS4_13SM90_TMA_LOADENS4_14ComposedLayoutINS4_7SwizzleILi3ELi4ELi3EEENS4_18smem_ptr_flag_bitsILi32EEENSS_INS5_IJNSA_ILi8EEENSA_ILi32EEEEEENS5_IJS16_SB_EEEEEEEvNS4_8identityESZ_S1A_vS1B_EENS_8epilogue10collective6detail29Sm90TmaWarpSpecializedAdapterINS1E_15DefaultEpilogueISI_SJ_SJ_NS1D_6thread17LinearCombinationISI_Li1EffLNS1I_9ScaleType4KindE0ELNS_15FloatRoundStyleE2ESI_EENS1_15EpilogueDefaultEEEEEvvEEEEvNT_6ParamsE)
        /*02bc*/ 	.short	0x0210
        /*02be*/ 	.short	0x0470


	//----- nvinfo : EIATTR_SW_WAR
	.align		4
.L_43:
        /*02c0*/ 	.byte	0x04, 0x36
        /*02c2*/ 	.short	(.L_45 - .L_44)
.L_44:
        /*02c4*/ 	.word	0x00000008
.L_45:


//--------------------- .nv.callgraph             --------------------------
	.section	.nv.callgraph,"",@"SHT_CUDA_CALLGRAPH"
	.align	4
	.sectionentsize	8
	.align		4
        /*0000*/ 	.word	0x00000000
	.align		4
        /*0004*/ 	.word	0xffffffff
	.align		4
        /*0008*/ 	.word	index@(_ZN7cutlass13device_kernelINS_4gemm6kernel13GemmUniversalIN4cute5tupleIJiiiiEEENS1_10collective13CollectiveMmaINS1_34MainloopSm90TmaGmmaWarpSpecializedILi2ENS5_IJNS4_1CILi1EEESB_SB_EEENS1_32KernelTmaWarpSpecializedPingpongEEENS5_IJNSA_ILi64EEENSA_ILi256EEESF_EEENS_10tfloat32_tENS5_IJlSB_lEEESI_SJ_NS4_8TiledMMAINS4_8MMA_AtomIJNS4_4SM904GMMA30MMA_64x256x8_F32TF32TF32_SS_TNILNSN_7ScaleInE1ELSP_1EEEEEENS4_6LayoutISC_NS5_IJNSA_ILi0EEEST_ST_EEEEENS5_IJNS4_10UnderscoreESW_SW_EEEEENS4_13SM90_TMA_LOADENS4_14ComposedLayoutINS4_7SwizzleILi3ELi4ELi3EEENS4_18smem_ptr_flag_bitsILi32EEENSS_INS5_IJNSA_ILi8EEENSA_ILi32EEEEEENS5_IJS16_SB_EEEEEEEvNS4_8identityESZ_S1A_vS1B_EENS_8epilogue10collective6detail29Sm90TmaWarpSpecializedAdapterINS1E_15DefaultEpilogueISI_SJ_SJ_NS1D_6thread17LinearCombinationISI_Li1EffLNS1I_9ScaleType4KindE0ELNS_15FloatRoundStyleE2ESI_EENS1_15EpilogueDefaultEEEEEvvEEEEvNT_6ParamsE)
	.align		4
        /*000c*/ 	.word	index@(__assertfail)
	.align		4
        /*0010*/ 	.word	0x00000000
	.align		4
        /*0014*/ 	.word	0xfffffffe
	.align		4
        /*0018*/ 	.word	0x00000000
	.align		4
        /*001c*/ 	.word	0xfffffffd
	.align		4
        /*0020*/ 	.word	0x00000000
	.align		4
        /*0024*/ 	.word	0xfffffffc


//--------------------- .nv.constant4             --------------------------
	.section	.nv.constant4,"a",@progbits
	.align	8
	.align		8
.nv.constant4:
        /*0000*/ 	.dword	__assertfail
	.align		8
        /*0008*/ 	.dword	__unnamed_1
	.align		8
        /*0010*/ 	.dword	_ZN40_INTERNAL_646227d4_4_k_cu_7d227da7_263414cuda3std3__45__cpo5beginE
	.align		8
        /*0018*/ 	.dword	_ZN40_INTERNAL_646227d4_4_k_cu_7d227da7_263414cuda3std3__45__cpo3endE
	.align		8
        /*0020*/ 	.dword	_ZN40_INTERNAL_646227d4_4_k_cu_7d227da7_263414cuda3std3__45__cpo6cbeginE
	.align		8
        /*0028*/ 	.dword	_ZN40_INTERNAL_646227d4_4_k_cu_7d227da7_263414cuda3std3__45__cpo4cendE
	.align		8
        /*0030*/ 	.dword	_ZN40_INTERNAL_646227d4_4_k_cu_7d227da7_263414cuda3std3__442_GLOBAL__N__646227d4_4_k_cu_7d227da7_263416ignoreE
	.align		8
        /*0038*/ 	.dword	_ZN40_INTERNAL_646227d4_4_k_cu_7d227da7_263414cuda3std3__419piecewise_constructE
	.align		8
        /*0040*/ 	.dword	_ZN40_INTERNAL_646227d4_4_k_cu_7d227da7_263414cuda3std3__48in_placeE
	.align		8
        /*0048*/ 	.dword	_ZN40_INTERNAL_646227d4_4_k_cu_7d227da7_263414cuda3std6ranges3__45__cpo4swapE
	.align		8
        /*0050*/ 	.dword	_ZN40_INTERNAL_646227d4_4_k_cu_7d227da7_263414cuda3std6ranges3__45__cpo9iter_moveE
	.align		8
        /*0058*/ 	.dword	_ZN40_INTERNAL_646227d4_4_k_cu_7d227da7_263414cute7productE
	.align		8
        /*0060*/ 	.dword	_ZN40_INTERNAL_646227d4_4_k_cu_7d227da7_263414cute1_E
	.align		8
        /*0068*/ 	.dword	$str$22
	.align		8
        /*0070*/ 	.dword	$str$23


//--------------------- .text._ZN7cutlass13device_kernelINS_4gemm6kernel13GemmUniversalIN4cute5tupleIJiiiiEEENS1_10collective13CollectiveMmaINS1_34MainloopSm90TmaGmmaWarpSpecializedILi2ENS5_IJNS4_1CILi1EEESB_SB_EEENS1_32KernelTmaWarpSpecializedPingpongEEENS5_IJNSA_ILi64EEENSA_ILi256EEESF_EEENS_10tfloat32_tENS5_IJlSB_lEEESI_SJ_NS4_8TiledMMAINS4_8MMA_AtomIJNS4_4SM904GMMA30MMA_64x256x8_F32TF32TF32_SS_TNILNSN_7ScaleInE1ELSP_1EEEEEENS4_6LayoutISC_NS5_IJNSA_ILi0EEEST_ST_EEEEENS5_IJNS4_10UnderscoreESW_SW_EEEEENS4_13SM90_TMA_LOADENS4_14ComposedLayoutINS4_7SwizzleILi3ELi4ELi3EEENS4_18smem_ptr_flag_bitsILi32EEENSS_INS5_IJNSA_ILi8EEENSA_ILi32EEEEEENS5_IJS16_SB_EEEEEEEvNS4_8identityESZ_S1A_vS1B_EENS_8epilogue10collective6detail29Sm90TmaWarpSpecializedAdapterINS1E_15DefaultEpilogueISI_SJ_SJ_NS1D_6thread17LinearCombinationISI_Li1EffLNS1I_9ScaleType4KindE0ELNS_15FloatRoundStyleE2ESI_EENS1_15EpilogueDefaultEEEEEvvEEEEvNT_6ParamsE --------------------------
	.section	.text._ZN7cutlass13device_kernelINS_4gemm6kernel13GemmUniversalIN4cute5tupleIJiiiiEEENS1_10collective13CollectiveMmaINS1_34MainloopSm90TmaGmmaWarpSpecializedILi2ENS5_IJNS4_1CILi1EEESB_SB_EEENS1_32KernelTmaWarpSpecializedPingpongEEENS5_IJNSA_ILi64EEENSA_ILi256EEESF_EEENS_10tfloat32_tENS5_IJlSB_lEEESI_SJ_NS4_8TiledMMAINS4_8MMA_AtomIJNS4_4SM904GMMA30MMA_64x256x8_F32TF32TF32_SS_TNILNSN_7ScaleInE1ELSP_1EEEEEENS4_6LayoutISC_NS5_IJNSA_ILi0EEEST_ST_EEEEENS5_IJNS4_10UnderscoreESW_SW_EEEEENS4_13SM90_TMA_LOADENS4_14ComposedLayoutINS4_7SwizzleILi3ELi4ELi3EEENS4_18smem_ptr_flag_bitsILi32EEENSS_INS5_IJNSA_ILi8EEENSA_ILi32EEEEEENS5_IJS16_SB_EEEEEEEvNS4_8identityESZ_S1A_vS1B_EENS_8epilogue10collective6detail29Sm90TmaWarpSpecializedAdapterINS1E_15DefaultEpilogueISI_SJ_SJ_NS1D_6thread17LinearCombinationISI_Li1EffLNS1I_9ScaleType4KindE0ELNS_15FloatRoundStyleE2ESI_EENS1_15EpilogueDefaultEEEEEvvEEEEvNT_6ParamsE,"ax",@progbits
	.align	128
.text._ZN7cutlass13device_kernelINS_4gemm6kernel13GemmUniversalIN4cute5tupleIJiiiiEEENS1_10collective13CollectiveMmaINS1_34MainloopSm90TmaGmmaWarpSpecializedILi2ENS5_IJNS4_1CILi1EEESB_SB_EEENS1_32KernelTmaWarpSpecializedPingpongEEENS5_IJNSA_ILi64EEENSA_ILi256EEESF_EEENS_10tfloat32_tENS5_IJlSB_lEEESI_SJ_NS4_8TiledMMAINS4_8MMA_AtomIJNS4_4SM904GMMA30MMA_64x256x8_F32TF32TF32_SS_TNILNSN_7ScaleInE1ELSP_1EEEEEENS4_6LayoutISC_NS5_IJNSA_ILi0EEEST_ST_EEEEENS5_IJNS4_10UnderscoreESW_SW_EEEEENS4_13SM90_TMA_LOADENS4_14ComposedLayoutINS4_7SwizzleILi3ELi4ELi3EEENS4_18smem_ptr_flag_bitsILi32EEENSS_INS5_IJNSA_ILi8EEENSA_ILi32EEEEEENS5_IJS16_SB_EEEEEEEvNS4_8identityESZ_S1A_vS1B_EENS_8epilogue10collective6detail29Sm90TmaWarpSpecializedAdapterINS1E_15DefaultEpilogueISI_SJ_SJ_NS1D_6thread17LinearCombinationISI_Li1EffLNS1I_9ScaleType4KindE0ELNS_15FloatRoundStyleE2ESI_EENS1_15EpilogueDefaultEEEEEvvEEEEvNT_6ParamsE:
        .type           _ZN7cutlass13device_kernelINS_4gemm6kernel13GemmUniversalIN4cute5tupleIJiiiiEEENS1_10collective13CollectiveMmaINS1_34MainloopSm90TmaGmmaWarpSpecializedILi2ENS5_IJNS4_1CILi1EEESB_SB_EEENS1_32KernelTmaWarpSpecializedPingpongEEENS5_IJNSA_ILi64EEENSA_ILi256EEESF_EEENS_10tfloat32_tENS5_IJlSB_lEEESI_SJ_NS4_8TiledMMAINS4_8MMA_AtomIJNS4_4SM904GMMA30MMA_64x256x8_F32TF32TF32_SS_TNILNSN_7ScaleInE1ELSP_1EEEEEENS4_6LayoutISC_NS5_IJNSA_ILi0EEEST_ST_EEEEENS5_IJNS4_10UnderscoreESW_SW_EEEEENS4_13SM90_TMA_LOADENS4_14ComposedLayoutINS4_7SwizzleILi3ELi4ELi3EEENS4_18smem_ptr_flag_bitsILi32EEENSS_INS5_IJNSA_ILi8EEENSA_ILi32EEEEEENS5_IJS16_SB_EEEEEEEvNS4_8identityESZ_S1A_vS1B_EENS_8epilogue10collective6detail29Sm90TmaWarpSpecializedAdapterINS1E_15DefaultEpilogueISI_SJ_SJ_NS1D_6thread17LinearCombinationISI_Li1EffLNS1I_9ScaleType4KindE0ELNS_15FloatRoundStyleE2ESI_EENS1_15EpilogueDefaultEEEEEvvEEEEvNT_6ParamsE,@function
        .size           _ZN7cutlass13device_kernelINS_4gemm6kernel13GemmUniversalIN4cute5tupleIJiiiiEEENS1_10collective13CollectiveMmaINS1_34MainloopSm90TmaGmmaWarpSpecializedILi2ENS5_IJNS4_1CILi1EEESB_SB_EEENS1_32KernelTmaWarpSpecializedPingpongEEENS5_IJNSA_ILi64EEENSA_ILi256EEESF_EEENS_10tfloat32_tENS5_IJlSB_lEEESI_SJ_NS4_8TiledMMAINS4_8MMA_AtomIJNS4_4SM904GMMA30MMA_64x256x8_F32TF32TF32_SS_TNILNSN_7ScaleInE1ELSP_1EEEEEENS4_6LayoutISC_NS5_IJNSA_ILi0EEEST_ST_EEEEENS5_IJNS4_10UnderscoreESW_SW_EEEEENS4_13SM90_TMA_LOADENS4_14ComposedLayoutINS4_7SwizzleILi3ELi4ELi3EEENS4_18smem_ptr_flag_bitsILi32EEENSS_INS5_IJNSA_ILi8EEENSA_ILi32EEEEEENS5_IJS16_SB_EEEEEEEvNS4_8identityESZ_S1A_vS1B_EENS_8epilogue10collective6detail29Sm90TmaWarpSpecializedAdapterINS1E_15DefaultEpilogueISI_SJ_SJ_NS1D_6thread17LinearCombinationISI_Li1EffLNS1I_9ScaleType4KindE0ELNS_15FloatRoundStyleE2ESI_EENS1_15EpilogueDefaultEEEEEvvEEEEvNT_6ParamsE,(.L_x_320 - _ZN7cutlass13device_kernelINS_4gemm6kernel13GemmUniversalIN4cute5tupleIJiiiiEEENS1_10collective13CollectiveMmaINS1_34MainloopSm90TmaGmmaWarpSpecializedILi2ENS5_IJNS4_1CILi1EEESB_SB_EEENS1_32KernelTmaWarpSpecializedPingpongEEENS5_IJNSA_ILi64EEENSA_ILi256EEESF_EEENS_10tfloat32_tENS5_IJlSB_lEEESI_SJ_NS4_8TiledMMAINS4_8MMA_AtomIJNS4_4SM904GMMA30MMA_64x256x8_F32TF32TF32_SS_TNILNSN_7ScaleInE1ELSP_1EEEEEENS4_6LayoutISC_NS5_IJNSA_ILi0EEEST_ST_EEEEENS5_IJNS4_10UnderscoreESW_SW_EEEEENS4_13SM90_TMA_LOADENS4_14ComposedLayoutINS4_7SwizzleILi3ELi4ELi3EEENS4_18smem_ptr_flag_bitsILi32EEENSS_INS5_IJNSA_ILi8EEENSA_ILi32EEEEEENS5_IJS16_SB_EEEEEEEvNS4_8identityESZ_S1A_vS1B_EENS_8epilogue10collective6detail29Sm90TmaWarpSpecializedAdapterINS1E_15DefaultEpilogueISI_SJ_SJ_NS1D_6thread17LinearCombinationISI_Li1EffLNS1I_9ScaleType4KindE0ELNS_15FloatRoundStyleE2ESI_EENS1_15EpilogueDefaultEEEEEvvEEEEvNT_6ParamsE)
        .other          _ZN7cutlass13device_kernelINS_4gemm6kernel13GemmUniversalIN4cute5tupleIJiiiiEEENS1_10collective13CollectiveMmaINS1_34MainloopSm90TmaGmmaWarpSpecializedILi2ENS5_IJNS4_1CILi1EEESB_SB_EEENS1_32KernelTmaWarpSpecializedPingpongEEENS5_IJNSA_ILi64EEENSA_ILi256EEESF_EEENS_10tfloat32_tENS5_IJlSB_lEEESI_SJ_NS4_8TiledMMAINS4_8MMA_AtomIJNS4_4SM904GMMA30MMA_64x256x8_F32TF32TF32_SS_TNILNSN_7ScaleInE1ELSP_1EEEEEENS4_6LayoutISC_NS5_IJNSA_ILi0EEEST_ST_EEEEENS5_IJNS4_10UnderscoreESW_SW_EEEEENS4_13SM90_TMA_LOADENS4_14ComposedLayoutINS4_7SwizzleILi3ELi4ELi3EEENS4_18smem_ptr_flag_bitsILi32EEENSS_INS5_IJNSA_ILi8EEENSA_ILi32EEEEEENS5_IJS16_SB_EEEEEEEvNS4_8identityESZ_S1A_vS1B_EENS_8epilogue10collective6detail29Sm90TmaWarpSpecializedAdapterINS1E_15DefaultEpilogueISI_SJ_SJ_NS1D_6thread17LinearCombinationISI_Li1EffLNS1I_9ScaleType4KindE0ELNS_15FloatRoundStyleE2ESI_EENS1_15EpilogueDefaultEEEEEvvEEEEvNT_6ParamsE,@"STO_CUDA_ENTRY STV_DEFAULT"
_ZN7cutlass13device_kernelINS_4gemm6kernel13GemmUniversalIN4cute5tupleIJiiiiEEENS1_10collective13CollectiveMmaINS1_34MainloopSm90TmaGmmaWarpSpecializedILi2ENS5_IJNS4_1CILi1EEESB_SB_EEENS1_32KernelTmaWarpSpecializedPingpongEEENS5_IJNSA_ILi64EEENSA_ILi256EEESF_EEENS_10tfloat32_tENS5_IJlSB_lEEESI_SJ_NS4_8TiledMMAINS4_8MMA_AtomIJNS4_4SM904GMMA30MMA_64x256x8_F32TF32TF32_SS_TNILNSN_7ScaleInE1ELSP_1EEEEEENS4_6LayoutISC_NS5_IJNSA_ILi0EEEST_ST_EEEEENS5_IJNS4_10UnderscoreESW_SW_EEEEENS4_13SM90_TMA_LOADENS4_14ComposedLayoutINS4_7SwizzleILi3ELi4ELi3EEENS4_18smem_ptr_flag_bitsILi32EEENSS_INS5_IJNSA_ILi8EEENSA_ILi32EEEEEENS5_IJS16_SB_EEEEEEEvNS4_8identityESZ_S1A_vS1B_EENS_8epilogue10collective6detail29Sm90TmaWarpSpecializedAdapterINS1E_15DefaultEpilogueISI_SJ_SJ_NS1D_6thread17LinearCombinationISI_Li1EffLNS1I_9ScaleType4KindE0ELNS_15FloatRoundStyleE2ESI_EENS1_15EpilogueDefaultEEEEEvvEEEEvNT_6ParamsE:
[----:B------:R-:W0:Y:S01]  /*0000*/  LDC R1, c[0x0][0x28] ;  /* 0x00000a00ff017b82 */ /* 0x000e220000000800 */
[----:B------:R-:W1:Y:S01]  /*0010*/  S2R R4, SR_TID.X ;  /* 0x0000000000047919 */ /* 0x000e620000002100 */
[----:B------:R-:W-:Y:S01]  /*0020*/  ELECT P0, URZ, PT ;  /* 0x00000000003f782f */ /* 0x000fe20003800000 */
[----:B------:R-:W-:Y:S01]  /*0030*/  BSSY B0, `(.L_x_0) ;  /* 0x0000014000007945 */ /* 0x000fe20003800000 */
[----:B-1----:R-:W-:-:S05]  /*0040*/  SHF.R.U32.HI R0, RZ, 0x5, R4 ;  /* 0x00000005ff007819 */ /* 0x002fca0000011604 */
[----:B------:R-:W1:Y:S02]  /*0050*/  SHFL.IDX PT, R2, R0, RZ, 0x1f ;  /* 0x00001fff00027589 */ /* 0x000e6400000e0000 */
[----:B-1----:R-:W-:Y:S02]  /*0060*/  R2UR UR8, R2 ;  /* 0x00000000020872ca */ /* 0x002fe400000e0000 */
[----:B------:R-:W-:-:S05]  /*0070*/  SHF.R.U32.HI R2, RZ, 0x7, R4 ;  /* 0x00000007ff027819 */ /* 0x000fca0000011604 */
[----:B------:R1:W2:Y:S06]  /*0080*/  SHFL.IDX PT, R3, R2, RZ, 0x1f ;  /* 0x00001fff02037589 */ /* 0x0002ac00000e0000 */
[----:B------:R-:W-:Y:S02]  /*0090*/  USHF.R.S32.HI UR4, URZ, 0x1f, UR8 ;  /* 0x0000001f3f047899 */ /* 0x000fe40008011408 */
[----:B------:R-:W-:Y:S02]  /*00a0*/  ISETP.NE.OR P0, PT, RZ, UR8, !P0 ;  /* 0x00000008ff007c0c */ /* 0x000fe4000c705670 */
[----:B------:R-:W-:-:S04]  /*00b0*/  ULEA.HI UR4, UR4, UR8, URZ, 0x2 ;  /* 0x0000000804047291 */ /* 0x000fc8000f8f103f */
[----:B------:R-:W-:-:S04]  /*00c0*/  ULOP3.LUT UR4, UR4, 0xfffffffc, URZ, 0xc0, !UPT ;  /* 0xfffffffc04047892 */ /* 0x000fc8000f8ec03f */
[----:B------:R-:W-:-:S03]  /*00d0*/  UIADD3 UR8, UR8, -UR4, URZ ;  /* 0x8000000408087290 */ /* 0x000fc6000fffe03f */
[----:B01----:R-:W-:Y:S09]  /*00e0*/  @P0 BRA `(.L_x_1) ;  /* 0x0000000000200947 */ /* 0x003ff20003800000 */
[----:B------:R-:W-:Y:S02]  /*00f0*/  ULDC.64 UR4, c[0x0][0x198] ;  /* 0x0000660000047ab9 */ /* 0x000fe40000000a00 */
[----:B------:R-:W-:Y:S02]  /*0100*/  UIADD3 UR6, UP0, UR4, 0xf0, URZ ;  /* 0x000000f004067890 */ /* 0x000fe4000ff1e03f */
[----:B------:R-:W-:Y:S02]  /*0110*/  UIADD3 UR4, UP1, UR4, 0x1f0, URZ ;  /* 0x000001f004047890 */ /* 0x000fe4000ff3e03f */
[----:B------:R-:W-:Y:S02]  /*0120*/  UIADD3.X UR7, URZ, UR5, URZ, UP0, !UPT ;  /* 0x000000053f077290 */ /* 0x000fe400087fe43f */
[----:B------:R-:W-:-:S07]  /*0130*/  UIADD3.X UR5, URZ, UR5, URZ, UP1, !UPT ;  /* 0x000000053f057290 */ /* 0x000fce0008ffe43f */
[----:B------:R0:W-:Y:S02]  /*0140*/  UTMACCTL.PF [UR6] ;  /* 0x00000000060079b9 */ /* 0x0001e40008040000 */
[----:B------:R0:W-:Y:S02]  /*0150*/  UTMACCTL.PF [UR4] ;  /* 0x00000000040079b9 */ /* 0x0001e40008040000 */
[----:B0-----:R-:W-:Y:S01]  /*0160*/  NOP ;  /* 0x0000000000007918 */ /* 0x001fe20000000000 */
.L_x_1:
[----:B------:R-:W-:Y:S05]  /*0170*/  BSYNC B0 ;  /* 0x0000000000007941 */ /* 0x000fea0003800000 */
.L_x_0:
[----:B------:R-:W0:Y:S01]  /*0180*/  SHFL.IDX PT, R5, R0, RZ, 0x1f ;  /* 0x00001fff00057589 */ /* 0x000e2200000e0000 */
[----:B--2---:R-:W-:Y:S01]  /*0190*/  R2UR UR15, R3 ;  /* 0x00000000030f72ca */ /* 0x004fe200000e0000 */
[----:B------:R-:W-:-:S04]  /*01a0*/  UISETP.NE.AND UP0, UPT, UR8, 0x3, UPT ;  /* 0x000000030800788c */ /* 0x000fc8000bf05270 */
[----:B------:R-:W-:-:S08]  /*01b0*/  UISETP.EQ.OR UP0, UPT, UR8, URZ, !UP0 ;  /* 0x0000003f0800728c */ /* 0x000fd0000c702670 */
[----:B------:R-:W-:Y:S02]  /*01c0*/  UIADD3 UR18, UR15, -0x1, URZ ;  /* 0xffffffff0f127890 */ /* 0x000fe4000fffe03f */
[----:B------:R-:W-:Y:S02]  /*01d0*/  UISETP.EQ.AND UP0, UPT, UR15, URZ, UP0 ;  /* 0x0000003f0f00728c */ /* 0x000fe40008702270 */
[----:B------:R-:W-:Y:S02]  /*01e0*/  UISETP.GE.U32.AND UP1, UPT, UR18, 0x2, UPT ;  /* 0x000000021200788c */ /* 0x000fe4000bf26070 */
[----:B------:R-:W-:Y:S01]  /*01f0*/  USEL UR42, URZ, 0x1, !UP0 ;  /* 0x000000013f2a7887 */ /* 0x000fe2000c000000 */
[----:B0-----:R-:W-:-:S03]  /*0200*/  ISETP.NE.AND P0, PT, R5, RZ, PT ;  /* 0x000000ff0500720c */ /* 0x001fc60003f05270 */
[----:B------:R-:W-:-:S10]  /*0210*/  USEL UR42, UR42, 0x2, UP1 ;  /* 0x000000022a2a7887 */ /* 0x000fd40008800000 */
[----:B------:R-:W-:Y:S05]  /*0220*/  @P0 BRA `(.L_x_2) ;  /* 0x0000000000480947 */ /* 0x000fea0003800000 */
[----:B------:R-:W0:Y:S01]  /*0230*/  S2UR UR9, SR_CgaCtaId ;  /* 0x00000000000979c3 */ /* 0x000e220000008800 */
[----:B------:R-:W-:Y:S01]  /*0240*/  UMOV UR4, 0x400 ;  /* 0x0000040000047882 */ /* 0x000fe20000000000 */
[----:B------:R-:W-:Y:S01]  /*0250*/  UMOV UR5, 0x1 ;  /* 0x0000000100057882 */ /* 0x000fe20000000000 */
[----:B------:R-:W-:Y:S01]  /*0260*/  UMOV UR6, 0x80 ;  /* 0x0000008000067882 */ /* 0x000fe20000000000 */
[----:B------:R-:W-:Y:S01]  /*0270*/  ELECT P0, URZ, PT ;  /* 0x00000000003f782f */ /* 0x000fe20003800000 */
[----:B------:R-:W-:-:S04]  /*0280*/  UIADD3 UR6, -UR6, 0x100000, URZ ;  /* 0x0010000006067890 */ /* 0x000fc8000fffe13f */
[----:B------:R-:W-:Y:S02]  /*0290*/  USHF.L.U32 UR7, UR6, 0xb, URZ ;  /* 0x0000000b06077899 */ /* 0x000fe4000800063f */
[----:B------:R-:W-:Y:S02]  /*02a0*/  USHF.L.U32 UR6, UR6, 0x1, URZ ;  /* 0x0000000106067899 */ /* 0x000fe4000800063f */
[----:B0-----:R-:W-:Y:S02]  /*02b0*/  ULEA UR9, UR9, UR4, 0x18 ;  /* 0x0000000409097291 */ /* 0x001fe4000f8ec03f */
[----:B------:R-:W-:-:S04]  /*02c0*/  UIADD3 UR4, -UR5, 0x100000, URZ ;  /* 0x0010000005047890 */ /* 0x000fc8000fffe13f */
[----:B------:R-:W-:Y:S02]  /*02d0*/  USHF.L.U32 UR5, UR4, 0xb, URZ ;  /* 0x0000000b04057899 */ /* 0x000fe4000800063f */
[----:B------:R-:W-:Y:S01]  /*02e0*/  USHF.L.U32 UR4, UR4, 0x1, URZ ;  /* 0x0000000104047899 */ /* 0x000fe2000800063f */
[----:B------:R-:W0:Y:S11]  /*02f0*/  FENCE.VIEW.ASYNC.S ;  /* 0x00000000000073c6 */ /* 0x000e360000000000 */
[----:B0-----:R0:W1:Y:S01]  /*0300*/  SYNCS.EXCH.64 URZ, [UR9], UR4 ;  /* 0x00000004093f75b2 */ /* 0x0010620008000100 */
[----:B------:R0:W2:Y:S01]  /*0310*/  SYNCS.EXCH.64 URZ, [UR9+0x10], UR6 ;  /* 0x00001006093f75b2 */ /* 0x0000a20008000100 */
[----:B------:R0:W3:Y:S01]  /*0320*/  SYNCS.EXCH.64 URZ, [UR9+0x8], UR4 ;  /* 0x00000804093f75b2 */ /* 0x0000e20008000100 */
[----:B------:R0:W4:Y:S01]  /*0330*/  SYNCS.EXCH.64 URZ, [UR9+0x18], UR6 ;  /* 0x00001806093f75b2 */ /* 0x0001220008000100 */
[----:B------:R-:W-:Y:S01]  /*0340*/  NOP ;  /* 0x0000000000007918 */ /* 0x000fe20000000000 */
.L_x_2:
[----:B------:R-:W5:Y:S01]  /*0350*/  SHFL.IDX PT, R5, R0, RZ, 0x1f ;  /* 0x00001fff00057589 */ /* 0x000f6200000e0000 */
[----:B------:R-:W-:Y:S01]  /*0360*/  ELECT P0, URZ, PT ;  /* 0x00000000003f782f */ /* 0x000fe20003800000 */
[----:B------:R-:W-:Y:S01]  /*0370*/  NOP ;  /* 0x0000000000007918 */ /* 0x000fe20000000000 */
[----:B------:R-:W-:Y:S01]  /*0380*/  ELECT P1, URZ, PT ;  /* 0x00000000003f782f */ /* 0x000fe20003820000 */
[----:B------:R-:W1:Y:S01]  /*0390*/  SHFL.IDX PT, R3, R0, RZ, 0x1f ;  /* 0x00001fff00037589 */ /* 0x000e6200000e0000 */
[----:B0-----:R-:W-:Y:S01]  /*03a0*/  UMOV UR4, 0x20 ;  /* 0x0000002000047882 */ /* 0x001fe20000000000 */
[----:B------:R-:W-:Y:S01]  /*03b0*/  UMOV UR12, 0x80 ;  /* 0x00000080000c7882 */ /* 0x000fe20000000000 */
[----:B------:R-:W-:Y:S01]  /*03c0*/  NOP ;  /* 0x0000000000007918 */ /* 0x000fe20000000000 */
[----:B------:R0:W0:Y:S01]  /*03d0*/  SHFL.IDX PT, R0, R2, RZ, 0x1f ;  /* 0x00001fff02007589 */ /* 0x00002200000e0000 */
[----:B------:R-:W-:Y:S01]  /*03e0*/  ULDC.64 UR50, c[0x0][0x208] ;  /* 0x0000820000327ab9 */ /* 0x000fe20000000a00 */
[----:B-----5:R-:W-:-:S02]  /*03f0*/  ISETP.NE.OR P0, PT, R5, RZ, !P0 ;  /* 0x000000ff0500720c */ /* 0x020fc40004705670 */
[----:B-1----:R-:W-:Y:S02]  /*0400*/  ISETP.NE.OR P1, PT, R3, RZ, !P1 ;  /* 0x000000ff0300720c */ /* 0x002fe40004f25670 */
[----:B------:R-:W-:-:S04]  /*0410*/  SHF.R.S32.HI R3, RZ, 0x1f, R4 ;  /* 0x0000001fff037819 */ /* 0x000fc80000011404 */
[----:B------:R-:W-:-:S05]  /*0420*/  LEA.HI R3, R3, R4, RZ, 0x7 ;  /* 0x0000000403037211 */ /* 0x000fca00078f38ff */
[----:B------:R-:W-:Y:S01]  /*0430*/  VOTEU.ALL UP0, P0 ;  /* 0x00000000003f7886 */ /* 0x000fe20000000000 */
[----:B------:R-:W-:Y:S01]  /*0440*/  LOP3.LUT R3, R3, 0xffffff80, RZ, 0xc0, !PT ;  /* 0xffffff8003037812 */ /* 0x000fe200078ec0ff */
[----:B------:R-:W-:-:S03]  /*0450*/  VOTEU.ALL UP1, P1 ;  /* 0x00000000003f7886 */ /* 0x000fc60000820000 */
[----:B------:R-:W1:Y:S01]  /*0460*/  @!UP0 S2UR UR7, SR_CgaCtaId ;  /* 0x00000000000789c3 */ /* 0x000e620000008800 */
[----:B------:R-:W-:Y:S01]  /*0470*/  @!UP0 UMOV UR6, 0x400 ;  /* 0x0000040000068882 */ /* 0x000fe20000000000 */
[----:B------:R-:W-:-:S04]  /*0480*/  @!UP0 UIADD3 UR4, -UR4, 0x100000, URZ ;  /* 0x0010000004048890 */ /* 0x000fc8000fffe13f */
[----:B------:R-:W-:Y:S02]  /*0490*/  @!UP0 USHF.L.U32 UR5, UR4, 0xb, URZ ;  /* 0x0000000b04058899 */ /* 0x000fe4000800063f */
[----:B------:R-:W-:Y:S01]  /*04a0*/  @!UP0 USHF.L.U32 UR4, UR4, 0x1, URZ ;  /* 0x0000000104048899 */ /* 0x000fe2000800063f */
[----:B------:R-:W-:Y:S01]  /*04b0*/  IMAD.IADD R3, R4, 0x1, -R3 ;  /* 0x0000000104037824 */ /* 0x000fe200078e0a03 */
[----:B------:R-:W-:Y:S01]  /*04c0*/  @!UP1 UMOV UR10, 0x400 ;  /* 0x00000400000a9882 */ /* 0x000fe20000000000 */
[----:B------:R-:W-:Y:S01]  /*04d0*/  VOTEU.ALL UP2, P1 ;  /* 0x00000000003f7886 */ /* 0x000fe20000840000 */
[----:B------:R-:W-:Y:S01]  /*04e0*/  VOTEU.ALL UP3, P1 ;  /* 0x00000000003f7886 */ /* 0x000fe20000860000 */
[----:B------:R-:W-:Y:S01]  /*04f0*/  VOTEU.ALL UP4, P1 ;  /* 0x00000000003f7886 */ /* 0x000fe20000880000 */
[----:B------:R-:W5:Y:S01]  /*0500*/  @!UP1 S2UR UR11, SR_CgaCtaId ;  /* 0x00000000000b99c3 */ /* 0x000f620000008800 */
[----:B------:R-:W-:Y:S01]  /*0510*/  VOTEU.ALL UP5, P1 ;  /* 0x00000000003f7886 */ /* 0x000fe200008a0000 */
[----:B------:R-:W-:Y:S01]  /*0520*/  ISETP.NE.AND P1, PT, RZ, UR15, PT ;  /* 0x0000000fff007c0c */ /* 0x000fe2000bf25270 */
[----:B-1----:R-:W-:-:S02]  /*0530*/  @!UP0 ULEA UR9, UR7, UR6, 0x18 ;  /* 0x0000000607098291 */ /* 0x002fc4000f8ec03f */
[----:B------:R-:W-:-:S04]  /*0540*/  @!UP1 UIADD3 UR6, -UR12, 0x100000, URZ ;  /* 0x001000000c069890 */ /* 0x000fc8000fffe13f */
[----:B------:R-:W-:Y:S02]  /*0550*/  @!UP1 USHF.L.U32 UR7, UR6, 0xb, URZ ;  /* 0x0000000b06079899 */ /* 0x000fe4000800063f */
[----:B------:R-:W-:Y:S01]  /*0560*/  @!UP1 USHF.L.U32 UR6, UR6, 0x1, URZ ;  /* 0x0000000106069899 */ /* 0x000fe2000800063f */
[----:B------:R-:W-:Y:S01]  /*0570*/  VOTEU.ALL UP0, P0 ;  /* 0x00000000003f7886 */ /* 0x000fe20000000000 */
[----:B-----5:R-:W-:Y:S01]  /*0580*/  @!UP1 ULEA UR10, UR11, UR10, 0x18 ;  /* 0x0000000a0b0a9291 */ /* 0x020fe2000f8ec03f */
[----:B------:R-:W-:Y:S01]  /*0590*/  VOTEU.ALL UP1, P0 ;  /* 0x00000000003f7886 */ /* 0x000fe20000020000 */
[----:B------:R-:W1:Y:S02]  /*05a0*/  FENCE.VIEW.ASYNC.S ;  /* 0x00000000000073c6 */ /* 0x000e640000000000 */
[----:B-1----:R-:W2:Y:S02]  /*05b0*/  @!UP0 SYNCS.EXCH.64 URZ, [UR9+0x50], UR4 ;  /* 0x00005004093f85b2 */ /* 0x002ea40008000100 */
[----:B------:R1:W2:Y:S01]  /*05c0*/  @!UP1 SYNCS.EXCH.64 URZ, [UR9+0x58], UR4 ;  /* 0x00005804093f95b2 */ /* 0x0002a20008000100 */
[----:B------:R-:W-:Y:S01]  /*05d0*/  NOP ;  /* 0x0000000000007918 */ /* 0x000fe20000000000 */
[----:B-1----:R-:W-:-:S02]  /*05e0*/  ULDC.64 UR4, c[0x0][0x598] ;  /* 0x0001660000047ab9 */ /* 0x002fc40000000a00 */
[----:B------:R-:W-:Y:S02]  /*05f0*/  ISETP.NE.U32.AND P0, PT, RZ, UR4, PT ;  /* 0x00000004ff007c0c */ /* 0x000fe4000bf05070 */
[----:B------:R1:W2:Y:S02]  /*0600*/  @!UP2 SYNCS.EXCH.64 URZ, [UR10+0x30], UR6 ;  /* 0x000030060a3fa5b2 */ /* 0x0002a40008000100 */
[----:B------:R-:W-:Y:S01]  /*0610*/  ISETP.NE.AND.EX P0, PT, RZ, UR5, PT, P0 ;  /* 0x00000005ff007c0c */ /* 0x000fe2000bf05300 */
[----:B------:R1:W2:Y:S01]  /*0620*/  @!UP3 SYNCS.EXCH.64 URZ, [UR10+0x38], UR6 ;  /* 0x000038060a3fb5b2 */ /* 0x0002a20008000100 */
[----:B------:R1:W2:Y:S01]  /*0630*/  @!UP4 SYNCS.EXCH.64 URZ, [UR10+0x40], UR6 ;  /* 0x000040060a3fc5b2 */ /* 0x0002a20008000100 */
[----:B------:R1:W2:Y:S01]  /*0640*/  @!UP5 SYNCS.EXCH.64 URZ, [UR10+0x48], UR6 ;  /* 0x000048060a3fd5b2 */ /* 0x0002a20008000100 */
[----:B------:R-:W-:Y:S01]  /*0650*/  NOP ;  /* 0x0000000000007918 */ /* 0x000fe20000000000 */
[----:B--234-:R-:W-:Y:S08]  /*0660*/  BAR.SYNC.DEFER_BLOCKING 0x0 ;  /* 0x0000000000007b1d */ /* 0x01cff00000010000 */
[----:B01----:R-:W-:Y:S05]  /*0670*/  @!P0 BRA `(.L_x_3) ;  /* 0x00000000001c8947 */ /* 0x003fea0003800000 */
[----:B------:R-:W0:Y:S02]  /*0680*/  LDC.64 R6, c[0x0][0x598] ;  /* 0x00016600ff067b82 */ /* 0x000e240000000a00 */
[----:B0-----:R-:W2:Y:S02]  /*0690*/  LDG.E.64 R6, desc[UR50][R6.64] ;  /* 0x0000003206067981 */ /* 0x001ea4000c1e1b00 */
[----:B--2---:R-:W-:-:S04]  /*06a0*/  ISETP.NE.U32.AND P0, PT, R6, RZ, PT ;  /* 0x000000ff0600720c */ /* 0x004fc80003f05070 */
[----:B------:R-:W-:-:S13]  /*06b0*/  ISETP.NE.AND.EX P0, PT, R7, RZ, PT, P0 ;  /* 0x000000ff0700720c */ /* 0x000fda0003f05300 */
[----:B------:R-:W-:Y:S05]  /*06c0*/  @!P0 BRA `(.L_x_3) ;  /* 0x0000000000088947 */ /* 0x000fea0003800000 */
[----:B------:R1:W5:Y:S01]  /*06d0*/  LD.E R23, desc[UR50][R6.64] ;  /* 0x0000003206177980 */ /* 0x000362000c101900 */
[----:B------:R-:W-:Y:S05]  /*06e0*/  BRA `(.L_x_4) ;  /* 0x0000000000247947 */ /* 0x000fea0003800000 */
.L_x_3:
[----:B------:R-:W-:Y:S02]  /*06f0*/  ULDC.64 UR4, c[0x0][0x588] ;  /* 0x0001620000047ab9 */ /* 0x000fe40000000a00 */
[----:B------:R-:W-:-:S04]  /*0700*/  ISETP.NE.U32.AND P0, PT, RZ, UR4, PT ;  /* 0x00000004ff007c0c */ /* 0x000fc8000bf05070 */
[----:B------:R-:W-:-:S13]  /*0710*/  ISETP.NE.AND.EX P0, PT, RZ, UR5, PT, P0 ;  /* 0x00000005ff007c0c */ /* 0x000fda000bf05300 */
[----:B------:R-:W-:Y:S05]  /*0720*/  @!P0 BRA `(.L_x_5) ;  /* 0x00000000000c8947 */ /* 0x000fea0003800000 */
[----:B------:R-:W0:Y:S02]  /*0730*/  LDC.64 R6, c[0x0][0x588] ;  /* 0x00016200ff067b82 */ /* 0x000e240000000a00 */
[----:B0-----:R0:W5:Y:S01]  /*0740*/  LDG.E R23, desc[UR50][R6.64] ;  /* 0x0000003206177981 */ /* 0x001162000c1e1900 */
[----:B------:R-:W-:Y:S05]  /*0750*/  BRA `(.L_x_4) ;  /* 0x0000000000087947 */ /* 0x000fea0003800000 */
.L_x_5:
[----:B------:R-:W-:Y:S02]  /*0760*/  ULDC UR4, c[0x0][0x580] ;  /* 0x0001600000047ab9 */ /* 0x000fe40000000800 */
[----:B------:R-:W-:-:S07]  /*0770*/  IMAD.U32 R23, RZ, RZ, UR4 ;  /* 0x00000004ff177e24 */ /* 0x000fce000f8e00ff */
.L_x_4:
[----:B------:R-:W-:Y:S02]  /*0780*/  ULDC.64 UR4, c[0x0][0x5a0] ;  /* 0x0001680000047ab9 */ /* 0x000fe40000000a00 */
[----:B------:R-:W-:-:S04]  /*0790*/  ISETP.NE.U32.AND P0, PT, RZ, UR4, PT ;  /* 0x00000004ff007c0c */ /* 0x000fc8000bf05070 */
[----:B------:R-:W-:-:S13]  /*07a0*/  ISETP.NE.AND.EX P0, PT, RZ, UR5, PT, P0 ;  /* 0x00000005ff007c0c */ /* 0x000fda000bf05300 */
[----:B------:R-:W-:Y:S05]  /*07b0*/  @!P0 BRA `(.L_x_6) ;  /* 0x00000000001c8947 */ /* 0x000fea0003800000 */
[----:B01----:R-:W0:Y:S02]  /*07c0*/  LDC.64 R6, c[0x0][0x5a0] ;  /* 0x00016800ff067b82 */ /* 0x003e240000000a00 */
[----:B0-----:R-:W2:Y:S02]  /*07d0*/  LDG.E.64 R6, desc[UR50][R6.64] ;  /* 0x0000003206067981 */ /* 0x001ea4000c1e1b00 */
[----:B--2---:R-:W-:-:S04]  /*07e0*/  ISETP.NE.U32.AND P0, PT, R6, RZ, PT ;  /* 0x000000ff0600720c */ /* 0x004fc80003f05070 */
[----:B------:R-:W-:-:S13]  /*07f0*/  ISETP.NE.AND.EX P0, PT, R7, RZ, PT, P0 ;  /* 0x000000ff0700720c */ /* 0x000fda0003f05300 */
[----:B------:R-:W-:Y:S05]  /*0800*/  @!P0 BRA `(.L_x_6) ;  /* 0x0000000000088947 */ /* 0x000fea0003800000 */
[----:B------:R3:W5:Y:S01]  /*0810*/  LD.E R22, desc[UR50][R6.64] ;  /* 0x0000003206167980 */ /* 0x000762000c101900 */
[----:B------:R-:W-:Y:S05]  /*0820*/  BRA `(.L_x_7) ;  /* 0x0000000000247947 */ /* 0x000fea0003800000 */
.L_x_6:
[----:B------:R-:W-:Y:S02]  /*0830*/  ULDC.64 UR4, c[0x0][0x590] ;  /* 0x0001640000047ab9 */ /* 0x000fe40000000a00 */
[----:B------:R-:W-:-:S04]  /*0840*/  ISETP.NE.U32.AND P0, PT, RZ, UR4, PT ;  /* 0x00000004ff007c0c */ /* 0x000fc8000bf05070 */
[----:B------:R-:W-:-:S13]  /*0850*/  ISETP.NE.AND.EX P0, PT, RZ, UR5, PT, P0 ;  /* 0x00000005ff007c0c */ /* 0x000fda000bf05300 */
[----:B------:R-:W-:Y:S05]  /*0860*/  @!P0 BRA `(.L_x_8) ;  /* 0x00000000000c8947 */ /* 0x000fea0003800000 */
[----:B01----:R-:W0:Y:S02]  /*0870*/  LDC.64 R6, c[0x0][0x590] ;  /* 0x00016400ff067b82 */ /* 0x003e240000000a00 */
[----:B0-----:R2:W5:Y:S01]  /*0880*/  LDG.E R22, desc[UR50][R6.64] ;  /* 0x0000003206167981 */ /* 0x001562000c1e1900 */
[----:B------:R-:W-:Y:S05]  /*0890*/  BRA `(.L_x_7) ;  /* 0x0000000000087947 */ /* 0x000fea0003800000 */
.L_x_8:
[----:B------:R-:W-:Y:S02]  /*08a0*/  ULDC UR4, c[0x0][0x584] ;  /* 0x0001610000047ab9 */ /* 0x000fe40000000800 */
[----:B------:R-:W-:-:S07]  /*08b0*/  IMAD.U32 R22, RZ, RZ, UR4 ;  /* 0x00000004ff167e24 */ /* 0x000fce000f8e00ff */
.L_x_7:
[----:B------:R-:W4:Y:S01]  /*08c0*/  S2UR UR10, SR_CTAID.Y ;  /* 0x00000000000a79c3 */ /* 0x000f220000002600 */
[----:B------:R-:W-:Y:S01]  /*08d0*/  ULDC UR5, c[0x0][0x65c] ;  /* 0x0001970000057ab9 */ /* 0x000fe20000000800 */
[----:B------:R-:W-:Y:S01]  /*08e0*/  UISETP.NE.AND UP0, UPT, UR15, 0x2, UPT ;  /* 0x000000020f00788c */ /* 0x000fe2000bf05270 */
[----:B------:R-:W-:Y:S01]  /*08f0*/  PRMT R5, RZ, 0x7610, R5 ;  /* 0x00007610ff057816 */ /* 0x000fe20000000005 */
[----:B------:R-:W-:Y:S01]  /*0900*/  UISETP.NE.AND UP2, UPT, UR5, 0x1, UPT ;  /* 0x000000010500788c */ /* 0x000fe2000bf45270 */
[----:B------:R-:W-:Y:S02]  /*0910*/  IMAD.MOV.U32 R18, RZ, RZ, -0x1 ;  /* 0xffffffffff127424 */ /* 0x000fe400078e00ff */
[----:B------:R-:W-:Y:S01]  /*0920*/  IMAD.MOV.U32 R19, RZ, RZ, -0x1 ;  /* 0xffffffffff137424 */ /* 0x000fe200078e00ff */
[----:B------:R-:W4:Y:S01]  /*0930*/  S2UR UR4, SR_CTAID.X ;  /* 0x00000000000479c3 */ /* 0x000f220000002500 */
[----:B------:R-:W-:-:S06]  /*0940*/  UP2UR UR40, UPR, URZ, 0x4 ;  /* 0x000000043f287883 */ /* 0x000fcc0008000000 */
[----:B------:R-:W-:Y:S01]  /*0950*/  @UP2 ULDC UR12, c[0x0][0x10] ;  /* 0x00000400000c2ab9 */ /* 0x000fe20000000800 */
[----:B------:R-:W-:Y:S01]  /*0960*/  @UP2 UMOV UR7, URZ ;  /* 0x0000003f00072c82 */ /* 0x000fe20008000000 */
[----:B------:R-:W-:Y:S01]  /*0970*/  @UP2 UMOV UR5, URZ ;  /* 0x0000003f00052c82 */ /* 0x000fe20008000000 */
[----:B0123--:R-:W0:Y:S01]  /*0980*/  LDC.64 R6, c[0x0][0x650] ;  /* 0x00019400ff067b82 */ /* 0x00fe220000000a00 */
[----:B----4-:R-:W-:Y:S02]  /*0990*/  @UP2 UMOV UR9, UR10 ;  /* 0x0000000a00092c82 */ /* 0x010fe40008000000 */
[----:B------:R-:W-:Y:S01]  /*09a0*/  @UP2 UMOV UR6, UR9 ;  /* 0x0000000900062c82 */ /* 0x000fe20008000000 */
[----:B------:R-:W-:Y:S01]  /*09b0*/  @!UP2 UMOV UR9, UR10 ;  /* 0x0000000a0009ac82 */ /* 0x000fe20008000000 */
[----:B------:R-:W-:-:S03]  /*09c0*/  @UP2 UIMAD.WIDE.U32 UR12, UR4, UR12, UR6 ;  /* 0x0000000c040c22a5 */ /* 0x000fc6000f8e0006 */
[----:B------:R-:W-:Y:S01]  /*09d0*/  @!UP2 ULDC UR6, c[0x0][0xc] ;  /* 0x000003000006aab9 */ /* 0x000fe20000000800 */
[----:B------:R-:W-:Y:S01]  /*09e0*/  @UP2 UIADD3 UR14, UR13, UR5, URZ ;  /* 0x000000050d0e2290 */ /* 0x000fe2000fffe03f */
[----:B------:R-:W-:Y:S02]  /*09f0*/  ULDC UR10, c[0x0][0xc] ;  /* 0x00000300000a7ab9 */ /* 0x000fe40000000800 */
[----:B------:R-:W-:Y:S01]  /*0a00*/  UMOV UR5, URZ ;  /* 0x0000003f00057c82 */ /* 0x000fe20008000000 */
[----:B------:R-:W-:Y:S01]  /*0a10*/  ULDC UR11, c[0x0][0x10] ;  /* 0x00000400000b7ab9 */ /* 0x000fe20000000800 */
[----:B------:R-:W-:Y:S02]  /*0a20*/  @!UP2 UIMAD.WIDE.U32 UR6, UR6, UR9, UR4 ;  /* 0x000000090606a2a5 */ /* 0x000fe4000f8e0004 */
[----:B------:R-:W-:Y:S01]  /*0a30*/  UIMAD.WIDE.U32 UR10, UR10, UR11, URZ ;  /* 0x0000000b0a0a72a5 */ /* 0x000fe2000f8e003f */
[----:B------:R-:W-:-:S03]  /*0a40*/  ULDC UR13, c[0x0][0x14] ;  /* 0x00000500000d7ab9 */ /* 0x000fc60000000800 */
[----:B------:R-:W-:Y:S02]  /*0a50*/  UIMAD.WIDE.U32 UR38, UR10, UR13, URZ ;  /* 0x0000000d0a2672a5 */ /* 0x000fe4000f8e003f */
[----:B------:R-:W-:Y:S01]  /*0a60*/  UIMAD UR41, UR11, UR13, URZ ;  /* 0x0000000d0b2972a4 */ /* 0x000fe2000f8e023f */
[----:B------:R-:W-:Y:S01]  /*0a70*/  @!UP2 UMOV UR12, UR6 ;  /* 0x00000006000cac82 */ /* 0x000fe20008000000 */
[----:B------:R-:W-:Y:S02]  /*0a80*/  @!UP2 UMOV UR14, UR7 ;  /* 0x00000007000eac82 */ /* 0x000fe40008000000 */
[----:B------:R-:W-:Y:S02]  /*0a90*/  UIADD3 UR41, UR39, UR41, URZ ;  /* 0x0000002927297290 */ /* 0x000fe4000fffe03f */
[----:B------:R-:W-:-:S04]  /*0aa0*/  UIADD3 UR6, UP1, UR12, UR38, URZ ;  /* 0x000000260c067290 */ /* 0x000fc8000ff3e03f */
[----:B------:R-:W-:Y:S02]  /*0ab0*/  UIADD3.X UR7, UR14, UR41, URZ, UP1, !UPT ;  /* 0x000000290e077290 */ /* 0x000fe40008ffe43f */
[----:B------:R-:W-:Y:S02]  /*0ac0*/  USEL UR6, UR6, UR12, !UP0 ;  /* 0x0000000c06067287 */ /* 0x000fe4000c000000 */
[----:B------:R-:W-:-:S04]  /*0ad0*/  USEL UR7, UR7, UR14, !UP0 ;  /* 0x0000000e07077287 */ /* 0x000fc8000c000000 */
[----:B0-----:R-:W-:Y:S01]  /*0ae0*/  ISETP.LE.U32.AND P0, PT, R6, UR6, PT ;  /* 0x0000000606007c0c */ /* 0x001fe2000bf03070 */
[----:B------:R-:W-:Y:S02]  /*0af0*/  IMAD.U32 R16, RZ, RZ, UR6 ;  /* 0x00000006ff107e24 */ /* 0x000fe4000f8e00ff */
[----:B------:R-:W-:Y:S02]  /*0b00*/  IMAD.U32 R2, RZ, RZ, UR7 ;  /* 0x00000007ff027e24 */ /* 0x000fe4000f8e00ff */
[----:B------:R-:W-:-:S03]  /*0b10*/  IMAD.U32 R17, RZ, RZ, UR7 ;  /* 0x00000007ff117e24 */ /* 0x000fc6000f8e00ff */
[----:B------:R-:W-:Y:S01]  /*0b20*/  ISETP.GE.U32.AND.EX P0, PT, R2, R7, PT, P0 ;  /* 0x000000070200720c */ /* 0x000fe20003f06100 */
[----:B------:R-:W-:-:S12]  /*0b30*/  IMAD.MOV.U32 R2, RZ, RZ, -0x1 ;  /* 0xffffffffff027424 */ /* 0x000fd800078e00ff */
[----:B------:R-:W-:Y:S05]  /*0b40*/  @P0 BRA `(.L_x_9) ;  /* 0x00000004008c0947 */ /* 0x000fea0003800000 */
[----:B------:R-:W-:Y:S01]  /*0b50*/  I2FP.F32.U32 R2, UR4 ;  /* 0x0000000400027c45 */ /* 0x000fe20008201000 */
[----:B------:R-:W-:Y:S01]  /*0b60*/  ULDC.64 UR16, c[0x0][0x628] ;  /* 0x00018a0000107ab9 */ /* 0x000fe20000000a00 */
[----:B------:R-:W-:Y:S01]  /*0b70*/  ULDC UR6, c[0x0][0x150] ;  /* 0x0000540000067ab9 */ /* 0x000fe20000000800 */
[----:B------:R-:W-:Y:S01]  /*0b80*/  ISETP.NE.U32.AND P0, PT, RZ, UR16, PT ;  /* 0x00000010ff007c0c */ /* 0x000fe2000bf05070 */
[----:B------:R-:W-:Y:S01]  /*0b90*/  ULDC UR15, c[0x0][0x630] ;  /* 0x00018c00000f7ab9 */ /* 0x000fe20000000800 */
[----:B------:R-:W-:Y:S01]  /*0ba0*/  FMUL R2, R2, UR6 ;  /* 0x0000000602027c20 */ /* 0x000fe20008400000 */
[----:B------:R-:W-:Y:S01]  /*0bb0*/  R2UR UR19, R16 ;  /* 0x00000000101372ca */ /* 0x000fe200000e0000 */
[----:B------:R-:W-:Y:S01]  /*0bc0*/  ULDC UR21, c[0x0][0x154] ;  /* 0x0000550000157ab9 */ /* 0x000fe20000000800 */
[----:B------:R-:W-:Y:S01]  /*0bd0*/  ISETP.NE.AND.EX P0, PT, RZ, UR17, PT, P0 ;  /* 0x00000011ff007c0c */ /* 0x000fe2000bf05300 */
[----:B------:R0:W1:Y:S01]  /*0be0*/  F2I.U32.TRUNC.NTZ R5, R2 ;  /* 0x0000000200057305 */ /* 0x000062000020f000 */
[----:B------:R-:W-:-:S02]  /*0bf0*/  R2UR UR20, R17 ;  /* 0x00000000111472ca */ /* 0x000fc400000e0000 */
[----:B------:R-:W-:Y:S02]  /*0c00*/  R2UR UR6, R16 ;  /* 0x00000000100672ca */ /* 0x000fe400000e0000 */
[----:B------:R-:W-:-:S07]  /*0c10*/  R2UR UR7, R17 ;  /* 0x00000000110772ca */ /* 0x000fce00000e0000 */
[----:B0-----:R-:W-:Y:S08]  /*0c20*/  @!P0 BRA `(.L_x_10) ;  /* 0x0000000000308947 */ /* 0x001ff00003800000 */
[----:B------:R-:W-:Y:S01]  /*0c30*/  R2UR UR6, R16 ;  /* 0x00000000100672ca */ /* 0x000fe200000e0000 */
[----:B------:R-:W-:Y:S01]  /*0c40*/  ULDC UR12, c[0x0][0x634] ;  /* 0x00018d00000c7ab9 */ /* 0x000fe20000000800 */
[----:B------:R-:W-:-:S11]  /*0c50*/  R2UR UR14, R17 ;  /* 0x00000000110e72ca */ /* 0x000fd600000e0000 */
[----:B------:R-:W-:-:S04]  /*0c60*/  UIADD3 UR12, UP1, UR6, UR12, URZ ;  /* 0x0000000c060c7290 */ /* 0x000fc8000ff3e03f */
[----:B------:R-:W-:-:S04]  /*0c70*/  UIADD3.X UR14, URZ, UR14, URZ, UP1, !UPT ;  /* 0x0000000e3f0e7290 */ /* 0x000fc80008ffe43f */
[----:B------:R-:W-:-:S04]  /*0c80*/  UIMAD.WIDE.U32 UR6, UR14, UR16, URZ ;  /* 0x000000100e0672a5 */ /* 0x000fc8000f8e003f */
[----:B------:R-:W-:Y:S02]  /*0c90*/  UIMAD.WIDE.U32 UR10, UP1, UR12, UR17, UR6 ;  /* 0x000000110c0a72a5 */ /* 0x000fe4000f820006 */
[----:B------:R-:W-:Y:S02]  /*0ca0*/  UIMAD.WIDE.U32 UR6, UR12, UR16, URZ ;  /* 0x000000100c0672a5 */ /* 0x000fe4000f8e003f */
[----:B------:R-:W-:Y:S02]  /*0cb0*/  UIADD3.X UR13, URZ, URZ, URZ, UP1, !UPT ;  /* 0x0000003f3f0d7290 */ /* 0x000fe40008ffe43f */
[----:B------:R-:W-:Y:S01]  /*0cc0*/  UIADD3 URZ, UP1, UR7, UR10, URZ ;  /* 0x0000000a073f7290 */ /* 0x000fe2000ff3e03f */
[----:B------:R-:W-:-:S03]  /*0cd0*/  UMOV UR12, UR11 ;  /* 0x0000000b000c7c82 */ /* 0x000fc60008000000 */
[----:B------:R-:W-:-:S12]  /*0ce0*/  UIMAD.WIDE.U32.X UR6, UR14, UR17, UR12, UP1 ;  /* 0x000000110e0672a5 */ /* 0x000fd800088e040c */
.L_x_10:
[----:B------:R-:W-:Y:S01]  /*0cf0*/  USHF.R.U64 UR5, UR6, UR15, UR7 ;  /* 0x0000000f06057299 */ /* 0x000fe20008001207 */
[----:B------:R-:W-:Y:S01]  /*0d00*/  I2FP.F32.U32 R2, UR9 ;  /* 0x0000000900027c45 */ /* 0x000fe20008201000 */
[----:B------:R-:W-:Y:S01]  /*0d10*/  USHF.R.U32.HI UR6, URZ, UR15, UR7 ;  /* 0x0000000f3f067299 */ /* 0x000fe20008011607 */
[----:B-1----:R-:W-:Y:S01]  /*0d20*/  R2UR UR14, R5 ;  /* 0x00000000050e72ca */ /* 0x002fe200000e0000 */
[----:B------:R-:W-:Y:S02]  /*0d30*/  UIADD3 UR17, UP1, URZ, -UR5, URZ ;  /* 0x800000053f117290 */ /* 0x000fe4000ff3e03f */
[----:B------:R-:W-:Y:S01]  /*0d40*/  FMUL R2, R2, UR21 ;  /* 0x0000001502027c20 */ /* 0x000fe20008400000 */
[----:B------:R-:W-:Y:S01]  /*0d50*/  ULDC.64 UR10, c[0x0][0x620] ;  /* 0x00018800000a7ab9 */ /* 0x000fe20000000a00 */
[----:B------:R-:W-:Y:S01]  /*0d60*/  UIADD3.X UR6, URZ, ~UR6, URZ, UP1, !UPT ;  /* 0x800000063f067290 */ /* 0x000fe20008ffe43f */
[----:B------:R-:W-:Y:S01]  /*0d70*/  UMOV UR12, UR19 ;  /* 0x00000013000c7c82 */ /* 0x000fe20008000000 */
[----:B------:R-:W-:-:S02]  /*0d80*/  UMOV UR13, UR20 ;  /* 0x00000014000d7c82 */ /* 0x000fc40008000000 */
[----:B------:R-:W-:Y:S01]  /*0d90*/  UIMAD UR6, UR6, UR10, URZ ;  /* 0x0000000a060672a4 */ /* 0x000fe2000f8e023f */
[----:B------:R-:W0:Y:S01]  /*0da0*/  F2I.U32.TRUNC.NTZ R2, R2 ;  /* 0x0000000200027305 */ /* 0x000e22000020f000 */
[----:B------:R-:W-:Y:S02]  /*0db0*/  UIMAD.WIDE.U32 UR12, UR17, UR10, UR12 ;  /* 0x0000000a110c72a5 */ /* 0x000fe4000f8e000c */
[----:B------:R-:W-:Y:S01]  /*0dc0*/  UIMAD UR17, UR17, UR11, UR6 ;  /* 0x0000000b111172a4 */ /* 0x000fe2000f8e0206 */
[----:B------:R-:W-:Y:S01]  /*0dd0*/  ULDC UR24, c[0x0][0x658] ;  /* 0x0001960000187ab9 */ /* 0x000fe20000000800 */
[----:B------:R-:W-:Y:S02]  /*0de0*/  UMOV UR22, 0xffffffff ;  /* 0xffffffff00167882 */ /* 0x000fe40000000000 */
[----:B------:R-:W-:Y:S01]  /*0df0*/  UIADD3 UR17, UR13, UR17, URZ ;  /* 0x000000110d117290 */ /* 0x000fe2000fffe03f */
[----:B------:R-:W-:Y:S01]  /*0e00*/  ULDC UR19, c[0x0][0x618] ;  /* 0x0001860000137ab9 */ /* 0x000fe20000000800 */
[----:B------:R-:W-:Y:S01]  /*0e10*/  ULDC.64 UR6, c[0x0][0x640] ;  /* 0x0001900000067ab9 */ /* 0x000fe20000000a00 */
[----:B------:R-:W-:Y:S01]  /*0e20*/  USHF.L.U32 UR13, UR22, UR24, URZ ;  /* 0x00000018160d7299 */ /* 0x000fe2000800063f */
[----:B------:R-:W-:Y:S01]  /*0e30*/  ISETP.NE.U32.AND P0, PT, RZ, UR6, PT ;  /* 0x00000006ff007c0c */ /* 0x000fe2000bf05070 */
[----:B------:R-:W-:-:S02]  /*0e40*/  USHF.R.U64 UR22, UR12, UR19, UR17 ;  /* 0x000000130c167299 */ /* 0x000fc40008001211 */
[----:B------:R-:W-:Y:S01]  /*0e50*/  USHF.R.U32.HI UR12, URZ, UR19, UR17 ;  /* 0x000000133f0c7299 */ /* 0x000fe20008011611 */
[----:B0-----:R-:W-:Y:S01]  /*0e60*/  R2UR UR16, R2 ;  /* 0x00000000021072ca */ /* 0x001fe200000e0000 */
[----:B------:R-:W-:Y:S01]  /*0e70*/  ULDC UR21, c[0x0][0x608] ;  /* 0x0001820000157ab9 */ /* 0x000fe20000000800 */
[----:B------:R-:W-:Y:S01]  /*0e80*/  ISETP.NE.AND.EX P0, PT, RZ, UR7, PT, P0 ;  /* 0x00000007ff007c0c */ /* 0x000fe2000bf05300 */
[----:B------:R-:W-:Y:S02]  /*0e90*/  USHF.R.U64 UR26, UR22, UR21, UR12 ;  /* 0x00000015161a7299 */ /* 0x000fe4000800120c */
[----:B------:R-:W-:Y:S01]  /*0ea0*/  USHF.R.U32.HI UR12, URZ, UR21, UR12 ;  /* 0x000000153f0c7299 */ /* 0x000fe2000801160c */
[----:B------:R-:W-:Y:S01]  /*0eb0*/  UMOV UR20, 0x1 ;  /* 0x0000000100147882 */ /* 0x000fe20000000000 */
[----:B------:R-:W-:Y:S02]  /*0ec0*/  UIADD3 UR14, -UR14, URZ, URZ ;  /* 0x0000003f0e0e7290 */ /* 0x000fe4000fffe13f */
[----:B------:R-:W-:-:S02]  /*0ed0*/  USHF.R.U64 UR27, UR26, UR24, UR12 ;  /* 0x000000181a1b7299 */ /* 0x000fc4000800120c */
[----:B------:R-:W-:Y:S01]  /*0ee0*/  USHF.L.U32 UR19, UR20, UR24, URZ ;  /* 0x0000001814137299 */ /* 0x000fe2000800063f */
[----:B------:R-:W-:Y:S01]  /*0ef0*/  ULDC UR15, c[0x0][0x144] ;  /* 0x00005100000f7ab9 */ /* 0x000fe20000000800 */
[----:B------:R-:W-:Y:S01]  /*0f00*/  ULDC UR10, c[0x0][0x600] ;  /* 0x00018000000a7ab9 */ /* 0x000fe20000000800 */
[----:B------:R-:W-:Y:S02]  /*0f10*/  ULOP3.LUT UR20, URZ, UR13, URZ, 0x33, !UPT ;  /* 0x0000000d3f147292 */ /* 0x000fe4000f8e333f */
[----:B------:R-:W-:Y:S02]  /*0f20*/  USHF.R.U32.HI UR13, URZ, UR24, UR12 ;  /* 0x000000183f0d7299 */ /* 0x000fe4000801160c */
[----:B------:R-:W-:Y:S02]  /*0f30*/  UIADD3 UR11, UR10, -0x1, URZ ;  /* 0xffffffff0a0b7890 */ /* 0x000fe4000fffe03f */
[----:B------:R-:W-:Y:S02]  /*0f40*/  UIADD3 UR23, -UR16, URZ, URZ ;  /* 0x0000003f10177290 */ /* 0x000fe4000fffe13f */
[----:B------:R-:W-:Y:S01]  /*0f50*/  UIMAD UR4, UR15, UR14, UR4 ;  /* 0x0000000e0f0472a4 */ /* 0x000fe2000f8e0204 */
[----:B------:R-:W-:Y:S01]  /*0f60*/  ULDC UR28, c[0x0][0x148] ;  /* 0x00005200001c7ab9 */ /* 0x000fe20000000800 */
[----:B------:R-:W-:Y:S01]  /*0f70*/  ULDC UR24, c[0x0][0x648] ;  /* 0x0001920000187ab9 */ /* 0x000fe20000000800 */
[----:B------:R-:W-:Y:S01]  /*0f80*/  ULDC UR25, c[0x0][0x638] ;  /* 0x00018e0000197ab9 */ /* 0x000fe20000000800 */
[----:B------:R-:W-:Y:S01]  /*0f90*/  UMOV UR12, UR27 ;  /* 0x0000001b000c7c82 */ /* 0x000fe20008000000 */
[----:B------:R-:W-:Y:S07]  /*0fa0*/  @!P0 BRA `(.L_x_11) ;  /* 0x0000000000308947 */ /* 0x000fee0003800000 */
[----:B------:R-:W-:Y:S02]  /*0fb0*/  ULDC UR16, c[0x0][0x64c] ;  /* 0x0001930000107ab9 */ /* 0x000fe40000000800 */
        /* <DEDUP_REMOVED lines=8> */
[----:B------:R-:W-:-:S07]  /*1040*/  UIMAD.WIDE.U32.X UR6, UR21, UR7, UR16, UP1 ;  /* 0x00000007150672a5 */ /* 0x000fce00088e0410 */
[----:B------:R-:W-:Y:S01]  /*1050*/  UMOV UR12, UR6 ;  /* 0x00000006000c7c82 */ /* 0x000fe20008000000 */
[----:B------:R-:W-:-:S05]  /*1060*/  UMOV UR13, UR7 ;  /* 0x00000007000d7c82 */ /* 0x000fca0008000000 */
.L_x_11:
[----:B------:R-:W-:Y:S01]  /*1070*/  UISETP.NE.AND UP1, UPT, UR40, URZ, UPT ;  /* 0x0000003f2800728c */ /* 0x000fe2000bf25270 */
[----:B------:R-:W-:Y:S01]  /*1080*/  IMAD.MOV.U32 R5, RZ, RZ, 0x1 ;  /* 0x00000001ff057424 */ /* 0x000fe200078e00ff */
[----:B------:R-:W-:Y:S01]  /*1090*/  USHF.R.U64 UR6, UR12, UR24, UR13 ;  /* 0x000000180c067299 */ /* 0x000fe2000800120d */
[----:B------:R-:W-:Y:S01]  /*10a0*/  IMAD.U32 R19, RZ, RZ, UR5 ;  /* 0x00000005ff137e24 */ /* 0x000fe2000f8e00ff */
[----:B------:R-:W-:Y:S02]  /*10b0*/  ULOP3.LUT UR20, UR26, UR20, URZ, 0xc0, !UPT ;  /* 0x000000141a147292 */ /* 0x000fe4000f8ec03f */
[----:B------:R-:W-:Y:S02]  /*10c0*/  UIADD3 UR7, -UR6, URZ, URZ ;  /* 0x0000003f06077290 */ /* 0x000fe4000fffe13f */
[----:B------:R-:W-:Y:S02]  /*10d0*/  UIMAD UR19, UR19, UR6, UR20 ;  /* 0x00000006131372a4 */ /* 0x000fe4000f8e0214 */
[----:B------:R-:W-:-:S02]  /*10e0*/  ULOP3.LUT UR11, UR22, UR11, URZ, 0xc0, !UPT ;  /* 0x0000000b160b7292 */ /* 0x000fc4000f8ec03f */
[----:B------:R-:W-:Y:S02]  /*10f0*/  @UP1 UIMAD UR4, UR28, UR23, UR9 ;  /* 0x000000171c0412a4 */ /* 0x000fe4000f8e0209 */
[----:B------:R-:W-:-:S03]  /*1100*/  UIMAD UR6, UR7, UR25, UR27 ;  /* 0x00000019070672a4 */ /* 0x000fc6000f8e021b */
[----:B------:R-:W-:Y:S01]  /*1110*/  ULDC UR7, c[0x0][0x610] ;  /* 0x0001840000077ab9 */ /* 0x000fe20000000800 */
[----:B------:R-:W-:Y:S02]  /*1120*/  UIMAD UR6, UR6, UR10, UR11 ;  /* 0x0000000a060672a4 */ /* 0x000fe4000f8e020b */
[----:B------:R-:W-:-:S04]  /*1130*/  UIMAD UR4, UR19, UR7, UR4 ;  /* 0x00000007130472a4 */ /* 0x000fc8000f8e0204 */
[----:B------:R-:W-:Y:S02]  /*1140*/  USEL UR7, UR6, UR4, !UP1 ;  /* 0x0000000406077287 */ /* 0x000fe4000c800000 */
[----:B------:R-:W-:-:S04]  /*1150*/  USEL UR4, UR4, UR6, !UP1 ;  /* 0x0000000604047287 */ /* 0x000fc8000c800000 */
[----:B------:R-:W-:Y:S02]  /*1160*/  IMAD.U32 R2, RZ, RZ, UR7 ;  /* 0x00000007ff027e24 */ /* 0x000fe4000f8e00ff */
[----:B------:R-:W-:-:S07]  /*1170*/  IMAD.U32 R18, RZ, RZ, UR4 ;  /* 0x00000004ff127e24 */ /* 0x000fce000f8e00ff */
.L_x_9:
[----:B------:R-:W-:Y:S02]  /*1180*/  ULDC UR4, c[0x0][0x28c] ;  /* 0x0000a30000047ab9 */ /* 0x000fe40000000800 */
[----:B------:R-:W-:-:S04]  /*1190*/  UIADD3 UR4, UR4, 0x3f, URZ ;  /* 0x0000003f04047890 */ /* 0x000fc8000fffe03f */
[----:B------:R-:W-:-:S04]  /*11a0*/  USHF.R.S32.HI UR5, URZ, 0x1f, UR4 ;  /* 0x0000001f3f057899 */ /* 0x000fc80008011404 */
[----:B------:R-:W-:-:S04]  /*11b0*/  ULEA.HI UR5, UR5, UR4, URZ, 0x6 ;  /* 0x0000000405057291 */ /* 0x000fc8000f8f303f */
[----:B------:R-:W-:Y:S01]  /*11c0*/  USHF.R.S32.HI UR37, URZ, 0x6, UR5 ;  /* 0x000000063f257899 */ /* 0x000fe20008011405 */
[----:B------:R-:W-:Y:S11]  /*11d0*/  @!P1 BRA `(.L_x_12) ;  /* 0x0000009400d09947 */ /* 0x000ff60003800000 */
[----:B------:R-:W-:-:S06]  /*11e0*/  UISETP.GT.U32.AND UP1, UPT, UR18, 0x1, UPT ;  /* 0x000000011200788c */ /* 0x000fcc000bf24070 */
[----:B------:R-:W-:-:S13]  /*11f0*/  PLOP3.LUT P0, PT, PT, PT, UP1, 0x80, 0x0 ;  /* 0x000000000000781c */ /* 0x000fda0003f0f018 */
[----:B------:R-:W-:Y:S05]  /*1200*/  @P0 EXIT ;  /* 0x000000000000094d */ /* 0x000fea0003800000 */
.L_x_13:
[----:B------:R-:W-:-:S08]  /*1210*/  NOP ;  /* 0x0000000000007918 */ /* 0x000fd00000000000 */
[----:B------:R-:W0:Y:S02]  /*1220*/  USETMAXREG.TRY_ALLOC.CTAPOOL UP1, 0xe8 ;  /* 0x000000e8000079c8 */ /* 0x000e240008020600 */
[----:B0-----:R-:W-:-:S13]  /*1230*/  PLOP3.LUT P0, PT, PT, PT, UP1, 0x80, 0x0 ;  /* 0x000000000000781c */ /* 0x001fda0003f0f018 */
[----:B------:R-:W-:Y:S05]  /*1240*/  @!P0 BRA `(.L_x_13) ;  /* 0xfffffffc00f08947 */ /* 0x000fea000383ffff */
[----:B------:R-:W-:-:S13]  /*1250*/  LOP3.LUT P0, RZ, R5, 0xff, RZ, 0xc0, !PT ;  /* 0x000000ff05ff7812 */ /* 0x000fda000780c0ff */
[----:B------:R-:W-:Y:S05]  /*1260*/  @!P0 EXIT ;  /* 0x000000000000894d */ /* 0x000fea0003800000 */
[----:B------:R-:W0:Y:S01]  /*1270*/  S2UR UR5, SR_CgaCtaId ;  /* 0x00000000000579c3 */ /* 0x000e220000008800 */
[----:B------:R-:W-:Y:S01]  /*1280*/  VIADD R6, R0, 0xffffffff ;  /* 0xffffffff00067836 */ /* 0x000fe20000000000 */
[----:B------:R-:W-:Y:S01]  /*1290*/  SHF.R.S32.HI R4, RZ, 0x1f, R3 ;  /* 0x0000001fff047819 */ /* 0x000fe20000011403 */
[----:B------:R-:W-:Y:S01]  /*12a0*/  UMOV UR43, 0x400 ;  /* 0x00000400002b7882 */ /* 0x000fe20000000000 */
[----:B------:R-:W-:Y:S02]  /*12b0*/  USHF.R.U32.HI UR4, URZ, 0x1, UR37 ;  /* 0x000000013f047899 */ /* 0x000fe40008011625 */
[----:B------:R-:W-:Y:S01]  /*12c0*/  R2UR UR45, R6 ;  /* 0x00000000062d72ca */ /* 0x000fe200000e0000 */
[----:B------:R-:W-:Y:S01]  /*12d0*/  ULOP3.LUT UR44, UR37, 0x1, URZ, 0xc0, !UPT ;  /* 0x00000001252c7892 */ /* 0x000fe2000f8ec03f */
[CC--:B------:R-:W-:Y:S01]  /*12e0*/  LEA.HI R0, R4.reuse, R3.reuse, RZ, 0x2 ;  /* 0x0000000304007211 */ /* 0x0c0fe200078f10ff */
[----:B------:R-:W-:Y:S01]  /*12f0*/  UISETP.LT.AND UP1, UPT, UR37, 0x1, UPT ;  /* 0x000000012500788c */ /* 0x000fe2000bf21270 */
[----:B------:R-:W-:Y:S01]  /*1300*/  LEA.HI R4, R4, R3, RZ, 0x5 ;  /* 0x0000000304047211 */ /* 0x000fe200078f28ff */
[----:B------:R-:W-:Y:S01]  /*1310*/  ULOP3.LUT UR4, UR4, 0x1, URZ, 0xc0, !UPT ;  /* 0x0000000104047892 */ /* 0x000fe2000f8ec03f */
[--C-:B------:R-:W-:Y:S01]  /*1320*/  SHF.R.S32.HI R152, RZ, 0x2, R0.reuse ;  /* 0x00000002ff987819 */ /* 0x100fe20000011400 */
[----:B------:R-:W-:Y:S01]  /*1330*/  ULDC UR6, c[0x0][0x284] ;  /* 0x0000a10000067ab9 */ /* 0x000fe20000000800 */
[----:B------:R-:W-:Y:S01]  /*1340*/  SHF.R.S32.HI R5, RZ, 0x1f, R0 ;  /* 0x0000001fff057819 */ /* 0x000fe20000011400 */
[----:B------:R-:W-:Y:S01]  /*1350*/  USEL UR44, UR44, URZ, !UP0 ;  /* 0x0000003f2c2c7287 */ /* 0x000fe2000c000000 */
[----:B------:R-:W-:Y:S01]  /*1360*/  LOP3.LUT R154, R0, 0xfffffffc, RZ, 0xc0, !PT ;  /* 0xfffffffc009a7812 */ /* 0x000fe200078ec0ff */
[----:B------:R-:W-:Y:S01]  /*1370*/  USEL UR47, UR37, 0x1, UP1 ;  /* 0x00000001252f7887 */ /* 0x000fe20008800000 */
[----:B------:R-:W-:Y:S01]  /*1380*/  LEA.HI R5, R5, R152, RZ, 0x3 ;  /* 0x0000009805057211 */ /* 0x000fe200078f18ff */
[----:B------:R-:W-:Y:S01]  /*1390*/  USHF.L.U32 UR45, UR45, 0x3, URZ ;  /* 0x000000032d2d7899 */ /* 0x000fe2000800063f */
[----:B------:R-:W-:Y:S01]  /*13a0*/  ISETP.NE.AND P0, PT, R6, RZ, PT ;  /* 0x000000ff0600720c */ /* 0x000fe20003f05270 */
[----:B------:R-:W-:Y:S01]  /*13b0*/  UISETP.EQ.U32.AND UP0, UPT, UR4, 0x1, !UP0 ;  /* 0x000000010400788c */ /* 0x000fe2000c702070 */
[----:B------:R-:W-:Y:S01]  /*13c0*/  LOP3.LUT R5, R5, 0xfffffff8, RZ, 0xc0, !PT ;  /* 0xfffffff805057812 */ /* 0x000fe200078ec0ff */
[----:B------:R-:W-:Y:S01]  /*13d0*/  IMAD.IADD R154, R3, 0x1, -R154 ;  /* 0x00000001039a7824 */ /* 0x000fe200078e0a9a */
[----:B0-----:R-:W-:Y:S01]  /*13e0*/  ULEA UR43, UR5, UR43, 0x18 ;  /* 0x0000002b052b7291 */ /* 0x001fe2000f8ec03f */
[----:B------:R-:W-:Y:S01]  /*13f0*/  IMAD.U32 R156, RZ, RZ, UR45 ;  /* 0x0000002dff9c7e24 */ /* 0x000fe2000f8e00ff */
[----:B------:R-:W-:Y:S01]  /*1400*/  SEL R166, RZ, 0x1, P0 ;  /* 0x00000001ffa67807 */ /* 0x000fe20000000000 */
[----:B------:R-:W-:Y:S01]  /*1410*/  IMAD.IADD R152, R152, 0x1, -R5 ;  /* 0x0000000198987824 */ /* 0x000fe200078e0a05 */
[----:B------:R-:W-:Y:S01]  /*1420*/  UIADD3 UR46, UR43, 0x30, URZ ;  /* 0x000000302b2e7890 */ /* 0x000fe2000fffe03f */
[----:B------:R-:W-:Y:S01]  /*1430*/  SHF.R.S32.HI R5, RZ, 0x5, R4 ;  /* 0x00000005ff057819 */ /* 0x000fe20000011404 */
[----:B------:R-:W-:Y:S01]  /*1440*/  ULOP3.LUT UR36, UR42, 0x1, URZ, 0xfc, !UPT ;  /* 0x000000012a247892 */ /* 0x000fe2000f8efc3f */
[C---:B------:R-:W-:Y:S01]  /*1450*/  LOP3.LUT R158, R156.reuse, 0x8, RZ, 0xc0, !PT ;  /* 0x000000089c9e7812 */ /* 0x040fe200078ec0ff */
[----:B------:R-:W-:Y:S01]  /*1460*/  UIADD3 UR47, -UR47, UR37, URZ ;  /* 0x000000252f2f7290 */ /* 0x000fe2000fffe13f */
[--C-:B------:R-:W-:Y:S01]  /*1470*/  SHF.R.S32.HI R153, RZ, 0x1f, R152.reuse ;  /* 0x0000001fff997819 */ /* 0x100fe20000011498 */
[C-C-:B------:R-:W-:Y:S01]  /*1480*/  IMAD R159, R5.reuse, -0x10, -R152.reuse ;  /* 0xfffffff0059f7824 */ /* 0x140fe200078e0a98 */
[----:B------:R-:W-:Y:S01]  /*1490*/  LOP3.LUT R156, R156, 0x8, RZ, 0xc, !PT ;  /* 0x000000089c9c7812 */ /* 0x000fe200078e0cff */
[----:B------:R-:W-:Y:S01]  /*14a0*/  IMAD.U32 R155, RZ, RZ, UR46 ;  /* 0x0000002eff9b7e24 */ /* 0x000fe2000f8e00ff */
[----:B------:R-:W-:Y:S01]  /*14b0*/  LOP3.LUT R158, R158, 0x18, RZ, 0x3c, !PT ;  /* 0x000000189e9e7812 */ /* 0x000fe200078e3cff */
[----:B------:R-:W-:Y:S01]  /*14c0*/  IMAD.WIDE R152, R5, 0x10, R152 ;  /* 0x0000001005987825 */ /* 0x000fe200078e0298 */
[----:B------:R-:W-:-:S03]  /*14d0*/  USEL UR48, URZ, 0x1, !UP0 ;  /* 0x000000013f307887 */ /* 0x000fc6000c000000 */
[----:B------:R-:W-:Y:S02]  /*14e0*/  VIADD R157, R155, UR45 ;  /* 0x0000002d9b9d7c36 */ /* 0x000fe40008000000 */
[----:B------:R-:W-:-:S07]  /*14f0*/  VIADD R159, R159, UR6 ;  /* 0x000000069f9f7c36 */ /* 0x000fce0008000000 */
.L_x_289:
[----:B------:R-:W-:Y:S01]  /*1500*/  SHF.L.U32 R0, R166, 0x1f, RZ ;  /* 0x0000001fa6007819 */ /* 0x000fe200000006ff */
[----:B------:R-:W-:Y:S02]  /*1510*/  ULDC UR4, c[0x0][0x28c] ;  /* 0x0000a30000047ab9 */ /* 0x000fe40000000800 */
[----:B------:R-:W-:Y:S01]  /*1520*/  ISETP.LT.AND P1, PT, RZ, UR4, PT ;  /* 0x00000004ff007c0c */ /* 0x000fe2000bf21270 */
[----:B------:R-:W0:Y:S02]  /*1530*/  SYNCS.PHASECHK.TRANS64.TRYWAIT P0, [R155+UR45], R0 ;  /* 0x000000009b0075a7 */ /* 0x000e24000800016d */
[----:B0-234-:R-:W-:Y:S10]  /*1540*/  @!P0 BRA `(.L_x_14) ;  /* 0x000000a000d08947 */ /* 0x01dff40003800000 */
.L_x_309:
[----:B------:R-:W-:Y:S05]  /*1550*/  @P1 BRA `(.L_x_15) ;  /* 0x0000000000401947 */ /* 0x000fea0003800000 */
[----:B0-----:R-:W-:Y:S01]  /*1560*/  MOV R0, 0x0 ;  /* 0x0000000000007802 */ /* 0x001fe20000000f00 */
[----:B------:R-:W-:Y:S01]  /*1570*/  ULDC.64 UR4, c[0x4][0x68] ;  /* 0x01001a0000047ab9 */ /* 0x000fe20000000a00 */
[----:B------:R-:W-:Y:S01]  /*1580*/  ULDC.64 UR6, c[0x4][0x8] ;  /* 0x0100020000067ab9 */ /* 0x000fe20000000a00 */
[----:B------:R-:W-:Y:S01]  /*1590*/  IMAD.U32 R4, RZ, RZ, UR4 ;  /* 0x00000004ff047e24 */ /* 0x000fe2000f8e00ff */
[----:B------:R0:W1:Y:S01]  /*15a0*/  LDC.64 R14, c[0x4][R0] ;  /* 0x01000000000e7b82 */ /* 0x0000620000000a00 */
[----:B------:R-:W-:Y:S01]  /*15b0*/  IMAD.U32 R5, RZ, RZ, UR5 ;  /* 0x00000005ff057e24 */ /* 0x000fe2000f8e00ff */
[----:B------:R-:W-:Y:S01]  /*15c0*/  ULDC.64 UR4, c[0x4][0x70] ;  /* 0x01001c0000047ab9 */ /* 0x000fe20000000a00 */
[----:B------:R-:W-:Y:S02]  /*15d0*/  IMAD.U32 R10, RZ, RZ, UR6 ;  /* 0x00000006ff0a7e24 */ /* 0x000fe4000f8e00ff */
[----:B------:R-:W-:Y:S02]  /*15e0*/  IMAD.U32 R6, RZ, RZ, UR4 ;  /* 0x00000004ff067e24 */ /* 0x000fe4000f8e00ff */
[----:B------:R-:W-:-:S02]  /*15f0*/  IMAD.U32 R7, RZ, RZ, UR5 ;  /* 0x00000005ff077e24 */ /* 0x000fc4000f8e00ff */
[----:B------:R-:W-:Y:S02]  /*1600*/  IMAD.U32 R11, RZ, RZ, UR7 ;  /* 0x00000007ff0b7e24 */ /* 0x000fe4000f8e00ff */
[----:B------:R-:W-:Y:S02]  /*1610*/  IMAD.MOV.U32 R8, RZ, RZ, 0x1e1 ;  /* 0x000001e1ff087424 */ /* 0x000fe400078e00ff */
[----:B------:R-:W-:Y:S02]  /*1620*/  IMAD.MOV.U32 R12, RZ, RZ, 0x1 ;  /* 0x00000001ff0c7424 */ /* 0x000fe400078e00ff */
[----:B0-----:R-:W-:-:S07]  /*1630*/  IMAD.MOV.U32 R13, RZ, RZ, RZ ;  /* 0x000000ffff0d7224 */ /* 0x001fce00078e00ff */
[----:B------:R-:W-:-:S07]  /*1640*/  LEPC R20, `(.L_x_15) ;  /* 0x000000001014794e */ /* 0x000fce0000000000 */
[----:B-1---5:R-:W-:Y:S05]  /*1650*/  CALL.ABS.NOINC R14 ;  /* 0x000000000e007343 */ /* 0x022fea0003c00000 */
.L_x_15:
[----:B0-----:R-:W-:-:S05]  /*1660*/  IMAD.U32 R0, RZ, RZ, UR36 ;  /* 0x00000024ff007e24 */ /* 0x001fca000f8e00ff */
[----:B------:R-:W-:-:S13]  /*1670*/  ISETP.NE.AND P0, PT, R0, 0x3, PT ;  /* 0x000000030000780c */ /* 0x000fda0003f05270 */
[----:B------:R-:W-:Y:S05]  /*1680*/  @!P0 BRA `(.L_x_16) ;  /* 0x0000000000048947 */ /* 0x000fea0003800000 */
[----:B------:R-:W-:Y:S01]  /*1690*/  BPT.TRAP 0x1 ;  /* 0x000000040000795c */ /* 0x000fe20000300000 */
.L_x_16:
[----:B------:R-:W-:Y:S02]  /*16a0*/  IMAD.U32 R3, RZ, RZ, UR44 ;  /* 0x0000002cff037e24 */ /* 0x000fe4000f8e00ff */
[----:B------:R-:W-:-:S03]  /*16b0*/  IMAD.U32 R0, RZ, RZ, UR48 ;  /* 0x00000030ff007e24 */ /* 0x000fc6000f8e00ff */
[----:B------:R-:W-:Y:S02]  /*16c0*/  LEA R3, R3, UR43, 0x3 ;  /* 0x0000002b03037c11 */ /* 0x000fe4000f8e18ff */
[----:B------:R-:W-:-:S04]  /*16d0*/  SHF.L.U32 R0, R0, 0x1f, RZ ;  /* 0x0000001f00007819 */ /* 0x000fc800000006ff */
[----:B------:R0:W1:Y:S01]  /*16e0*/  SYNCS.PHASECHK.TRANS64.TRYWAIT P1, [R3+URZ], R0 ;  /* 0x00000000030075a7 */ /* 0x000062000802017f */
[----:B------:R-:W-:Y:S05]  /*16f0*/  @!P0 BRA `(.L_x_17) ;  /* 0x0000000000048947 */ /* 0x000fea0003800000 */
[----:B------:R-:W-:Y:S01]  /*1700*/  BPT.TRAP 0x1 ;  /* 0x000000040000795c */ /* 0x000fe20000300000 */
.L_x_17:
[----:B------:R-:W-:-:S05]  /*1710*/  IMAD.U32 R4, RZ, RZ, UR47 ;  /* 0x0000002fff047e24 */ /* 0x000fca000f8e00ff */
[----:B------:R-:W-:Y:S01]  /*1720*/  ISETP.GE.AND P2, PT, R4, 0x1, PT ;  /* 0x000000010400780c */ /* 0x000fe20003f46270 */
[----:B-1----:R-:W-:-:S12]  /*1730*/  @P1 BRA `(.L_x_18) ;  /* 0x0000000000081947 */ /* 0x002fd80003800000 */
[----:B------:R-:W1:Y:S02]  /*1740*/  SYNCS.PHASECHK.TRANS64.TRYWAIT P1, [R3+URZ], R0 ;  /* 0x00000000030075a7 */ /* 0x000e64000802017f */
[----:B-1----:R-:W-:Y:S05]  /*1750*/  @!P1 BRA `(.L_x_19) ;  /* 0x000000a000609947 */ /* 0x002fea0003800000 */
.L_x_18:
[----:B------:R-:W-:Y:S05]  /*1760*/  WARPSYNC.ALL ;  /* 0x0000000000007948 */ /* 0x000fea0003800000 */
[----:B------:R-:W-:Y:S01]  /*1770*/  UIADD3 UR4, UR43, 0x100, URZ ;  /* 0x000001002b047890 */ /* 0x000fe2000fffe03f */
[----:B------:R-:W-:Y:S01]  /*1780*/  WARPGROUP.ARRIVE ;  /* 0x00000000000079c5 */ /* 0x000fe20000000000 */
[----:B------:R-:W-:Y:S02]  /*1790*/  UIADD3 UR5, UR43, 0x8100, URZ ;  /* 0x000081002b057890 */ /* 0x000fe4000fffe03f */
[----:B------:R-:W-:Y:S02]  /*17a0*/  USHF.R.U32.HI UR4, URZ, 0x4, UR4 ;  /* 0x000000043f047899 */ /* 0x000fe40008011604 */
[----:B------:R-:W-:-:S02]  /*17b0*/  USHF.R.U32.HI UR5, URZ, 0x4, UR5 ;  /* 0x000000043f057899 */ /* 0x000fc40008011605 */
[----:B------:R-:W-:Y:S02]  /*17c0*/  ULOP3.LUT UR4, UR4, 0x3fff, URZ, 0xc0, !UPT ;  /* 0x00003fff04047892 */ /* 0x000fe4000f8ec03f */
[----:B------:R-:W-:Y:S02]  /*17d0*/  ULOP3.LUT UR5, UR5, 0x3fff, URZ, 0xc0, !UPT ;  /* 0x00003fff05057892 */ /* 0x000fe4000f8ec03f */
[----:B------:R-:W-:Y:S02]  /*17e0*/  ULOP3.LUT UR4, UR4, 0x10000, URZ, 0xfc, !UPT ;  /* 0x0001000004047892 */ /* 0x000fe4000f8efc3f */
[----:B------:R-:W-:Y:S02]  /*17f0*/  ULOP3.LUT UR5, UR5, 0x10000, URZ, 0xfc, !UPT ;  /* 0x0001000005057892 */ /* 0x000fe4000f8efc3f */
[----:B------:R-:W-:Y:S02]  /*1800*/  ULEA UR7, UR44, UR4, 0xa ;  /* 0x000000042c077291 */ /* 0x000fe4000f8e503f */
[----:B------:R-:W-:Y:S01]  /*1810*/  ULEA UR6, UR44, UR5, 0xc ;  /* 0x000000052c067291 */ /* 0x000fe2000f8e603f */
[----:B------:R-:W-:Y:S01]  /*1820*/  UMOV UR9, 0x40000040 ;  /* 0x4000004000097882 */ /* 0x000fe20000000000 */
[----:B------:R-:W-:-:S03]  /*1830*/  UMOV UR11, 0x40000040 ;  /* 0x40000040000b7882 */ /* 0x000fc60000000000 */
[----:B------:R-:W-:Y:S02]  /*1840*/  UMOV UR8, UR7 ;  /* 0x0000000700087c82 */ /* 0x000fe40008000000 */
[----:B------:R-:W-:Y:S02]  /*1850*/  UMOV UR10, UR6 ;  /* 0x00000006000a7c82 */ /* 0x000fe40008000000 */
[----:B------:R-:W-:Y:S01]  /*1860*/  HGMMA.64x256x8.F32.TF32 R24, gdesc[UR8], RZ, !UPT, gsb0 ;  /* 0x07e00000081879f0 */ /* 0x000fe2000c0028ff */
[----:B------:R-:W-:Y:S02]  /*1870*/  UIADD3 UR8, UR7, 0x2, URZ ;  /* 0x0000000207087890 */ /* 0x000fe4000fffe03f */
[----:B------:R-:W-:Y:S01]  /*1880*/  UIADD3 UR10, UR6, 0x2, URZ ;  /* 0x00000002060a7890 */ /* 0x000fe2000fffe03f */
[----:B------:R-:W-:Y:S01]  /*1890*/  UMOV UR9, 0x40000040 ;  /* 0x4000004000097882 */ /* 0x000fe20000000000 */
[----:B------:R-:W-:Y:S01]  /*18a0*/  UMOV UR11, 0x40000040 ;  /* 0x40000040000b7882 */ /* 0x000fe20000000000 */
[----:B------:R-:W-:-:S02]  /*18b0*/  WARPGROUP.DEPBAR.LE gsb0, 0x0 ;  /* 0x00008000000079c5 */ /* 0x000fc40000010000 */
[----:B------:R-:W-:-:S15]  /*18c0*/  WARPGROUP.ARRIVE ;  /* 0x00000000000079c5 */ /* 0x000fde0000000000 */
[----:B------:R-:W-:-:S05]  /*18d0*/  NOP ;  /* 0x0000000000007918 */ /* 0x000fca0000000000 */
[----:B------:R-:W-:Y:S01]  /*18e0*/  HGMMA.64x256x8.F32.TF32 R24, gdesc[UR8], R24, gsb0 ;  /* 0x07e00000081879f0 */ /* 0x000fe20008002818 */
[----:B------:R-:W-:Y:S02]  /*18f0*/  UIADD3 UR8, UR7, 0x4, URZ ;  /* 0x0000000407087890 */ /* 0x000fe4000fffe03f */
[----:B------:R-:W-:Y:S01]  /*1900*/  UIADD3 UR10, UR6, 0x4, URZ ;  /* 0x00000004060a7890 */ /* 0x000fe2000fffe03f */
[----:B------:R-:W-:Y:S01]  /*1910*/  UMOV UR9, 0x40000040 ;  /* 0x4000004000097882 */ /* 0x000fe20000000000 */
[----:B------:R-:W-:Y:S01]  /*1920*/  UMOV UR11, 0x40000040 ;  /* 0x40000040000b7882 */ /* 0x000fe20000000000 */
[----:B------:R-:W-:Y:S02]  /*1930*/  WARPGROUP.DEPBAR.LE gsb0, 0x0 ;  /* 0x00008000000079c5 */ /* 0x000fe40000010000 */
        /* <DEDUP_REMOVED lines=42> */
[----:B------:R-:W-:Y:S03]  /*1be0*/  HGMMA.64x256x8.F32.TF32 R24, gdesc[UR8], R24, gsb0 ;  /* 0x07e00000081879f0 */ /* 0x000fe60008002818 */
[----:B------:R-:W-:Y:S02]  /*1bf0*/  WARPGROUP.DEPBAR.LE gsb0, 0x0 ;  /* 0x00008000000079c5 */ /* 0x000fe40000010000 */
[----:B------:R-:W-:Y:S05]  /*1c00*/  @!P2 BRA `(.L_x_20) ;  /* 0x0000000400a0a947 */ /* 0x000fea0003800000 */
[----:B------:R-:W-:Y:S01]  /*1c10*/  UIADD3 UR6, UR44, 0x1, URZ ;  /* 0x000000012c067890 */ /* 0x000fe2000fffe03f */
[----:B01----:R-:W-:-:S03]  /*1c20*/  IMAD.U32 R0, RZ, RZ, UR47 ;  /* 0x0000002fff007e24 */ /* 0x003fc6000f8e00ff */
[----:B------:R-:W-:-:S04]  /*1c30*/  UISETP.NE.AND UP0, UPT, UR6, 0x2, UPT ;  /* 0x000000020600788c */ /* 0x000fc8000bf05270 */
[----:B------:R-:W-:Y:S02]  /*1c40*/  USEL UR7, URZ, 0x1, UP0 ;  /* 0x000000013f077887 */ /* 0x000fe40008000000 */
[----:B------:R-:W-:Y:S02]  /*1c50*/  USEL UR6, UR6, URZ, UP0 ;  /* 0x0000003f06067287 */ /* 0x000fe40008000000 */
[----:B------:R-:W-:-:S06]  /*1c60*/  ULOP3.LUT UR7, UR48, UR7, URZ, 0x3c, !UPT ;  /* 0x0000000730077292 */ /* 0x000fcc000f8e3c3f */
[----:B------:R-:W-:Y:S01]  /*1c70*/  IMAD.U32 R5, RZ, RZ, UR7 ;  /* 0x00000007ff057e24 */ /* 0x000fe2000f8e00ff */
[----:B------:R-:W-:-:S06]  /*1c80*/  UMOV UR7, UR44 ;  /* 0x0000002c00077c82 */ /* 0x000fcc0008000000 */
.L_x_27:
[----:B01----:R-:W-:Y:S05]  /*1c90*/  @!P0 BRA `(.L_x_21) ;  /* 0x0000000000048947 */ /* 0x003fea0003800000 */
[----:B------:R-:W-:Y:S01]  /*1ca0*/  BPT.TRAP 0x1 ;  /* 0x000000040000795c */ /* 0x000fe20000300000 */
.L_x_21:
[----:B------:R-:W-:Y:S01]  /*1cb0*/  ULEA UR8, UR6, UR43, 0x3 ;  /* 0x0000002b06087291 */ /* 0x000fe2000f8e183f */
[----:B------:R-:W-:-:S08]  /*1cc0*/  SHF.L.U32 R3, R5, 0x1f, RZ ;  /* 0x0000001f05037819 */ /* 0x000fd000000006ff */
[----:B------:R0:W1:Y:S01]  /*1cd0*/  SYNCS.PHASECHK.TRANS64.TRYWAIT P1, [UR8], R3 ;  /* 0x00000003ff0075a7 */ /* 0x0000620008020148 */
[----:B------:R-:W-:Y:S05]  /*1ce0*/  @!P0 BRA `(.L_x_22) ;  /* 0x0000000000048947 */ /* 0x000fea0003800000 */
[----:B------:R-:W-:Y:S01]  /*1cf0*/  BPT.TRAP 0x1 ;  /* 0x000000040000795c */ /* 0x000fe20000300000 */
.L_x_22:
[----:B-1----:R-:W-:Y:S05]  /*1d00*/  @P1 BRA `(.L_x_23) ;  /* 0x0000000000081947 */ /* 0x002fea0003800000 */
[----:B------:R-:W1:Y:S02]  /*1d10*/  SYNCS.PHASECHK.TRANS64.TRYWAIT P1, [UR8], R3 ;  /* 0x00000003ff0075a7 */ /* 0x000e640008020148 */
[----:B-1----:R-:W-:Y:S05]  /*1d20*/  @!P1 BRA `(.L_x_24) ;  /* 0x0000009c00009947 */ /* 0x002fea0003800000 */
.L_x_23:
[----:B------:R-:W-:Y:S01]  /*1d30*/  ULEA UR13, UR6, UR4, 0xa ;  /* 0x00000004060d7291 */ /* 0x000fe2000f8e503f */
[----:B------:R-:W-:Y:S01]  /*1d40*/  WARPGROUP.ARRIVE ;  /* 0x00000000000079c5 */ /* 0x000fe20000000000 */
[----:B------:R-:W-:Y:S01]  /*1d50*/  ULEA UR12, UR6, UR5, 0xc ;  /* 0x00000005060c7291 */ /* 0x000fe2000f8e603f */
[----:B------:R-:W-:Y:S01]  /*1d60*/  UMOV UR9, 0x40000040 ;  /* 0x4000004000097882 */ /* 0x000fe20000000000 */
[----:B------:R-:W-:-:S03]  /*1d70*/  UMOV UR11, 0x40000040 ;  /* 0x40000040000b7882 */ /* 0x000fc60000000000 */
[----:B------:R-:W-:Y:S02]  /*1d80*/  UMOV UR8, UR13 ;  /* 0x0000000d00087c82 */ /* 0x000fe40008000000 */
[----:B------:R-:W-:Y:S02]  /*1d90*/  UMOV UR10, UR12 ;  /* 0x0000000c000a7c82 */ /* 0x000fe40008000000 */
[----:B------:R-:W-:Y:S01]  /*1da0*/  HGMMA.64x256x8.F32.TF32 R24, gdesc[UR8], R24, gsb0 ;  /* 0x07e00000081879f0 */ /* 0x000fe20008002818 */
        /* <DEDUP_REMOVED lines=58> */
[----:B------:R-:W-:Y:S01]  /*2150*/  BPT.TRAP 0x1 ;  /* 0x000000040000795c */ /* 0x000fe20000300000 */
.L_x_25:
[----:B------:R-:W-:Y:S02]  /*2160*/  UISETP.GT.U32.AND UP0, UPT, UR42, 0x1, UPT ;  /* 0x000000012a00788c */ /* 0x000fe4000bf04070 */
[----:B------:R-:W-:-:S04]  /*2170*/  ULEA UR8, UR7, UR43, 0x3 ;  /* 0x0000002b07087291 */ /* 0x000fc8000f8e183f */
[----:B------:R-:W-:Y:S01]  /*2180*/  UIADD3 UR8, UR8, 0x10, URZ ;  /* 0x0000001008087890 */ /* 0x000fe2000fffe03f */
[----:B------:R-:W-:-:S03]  /*2190*/  PLOP3.LUT P1, PT, PT, PT, UP0, 0x80, 0x0 ;  /* 0x000000000000781c */ /* 0x000fc60003f2f008 */
[----:B------:R-:W-:-:S09]  /*21a0*/  UPRMT UR8, URZ, 0x654, UR8 ;  /* 0x000006543f087896 */ /* 0x000fd20008000008 */
[----:B------:R-:W-:Y:S01]  /*21b0*/  SYNCS.ARRIVE.TRANS64.RED.A1T0 RZ, [UR8], RZ ;  /* 0x000000ffffff79a7 */ /* 0x000fe20008100408 */
[----:B------:R-:W-:Y:S05]  /*21c0*/  @P1 BRA `(.L_x_26) ;  /* 0x0000000000041947 */ /* 0x000fea0003800000 */
[----:B------:R-:W-:Y:S01]  /*21d0*/  BPT.TRAP 0x1 ;  /* 0x000000040000795c */ /* 0x000fe20000300000 */
.L_x_26:
[----:B------:R-:W-:Y:S01]  /*21e0*/  UIADD3 UR6, UR6, 0x1, URZ ;  /* 0x0000000106067890 */ /* 0x000fe2000fffe03f */
[C---:B------:R-:W-:Y:S01]  /*21f0*/  ISETP.GT.AND P1, PT, R0.reuse, 0x1, PT ;  /* 0x000000010000780c */ /* 0x040fe20003f24270 */
[----:B------:R-:W-:Y:S01]  /*2200*/  UIADD3 UR7, UR7, 0x1, URZ ;  /* 0x0000000107077890 */ /* 0x000fe2000fffe03f */
[----:B------:R-:W-:Y:S01]  /*2210*/  VIADD R0, R0, 0xffffffff ;  /* 0xffffffff00007836 */ /* 0x000fe20000000000 */
[----:B------:R-:W-:Y:S02]  /*2220*/  UISETP.NE.AND UP0, UPT, UR6, 0x2, UPT ;  /* 0x000000020600788c */ /* 0x000fe4000bf05270 */
[----:B------:R-:W-:Y:S02]  /*2230*/  UISETP.NE.AND UP1, UPT, UR7, 0x2, UPT ;  /* 0x000000020700788c */ /* 0x000fe4000bf25270 */
[----:B------:R-:W-:Y:S02]  /*2240*/  USEL UR8, URZ, 0x1, UP0 ;  /* 0x000000013f087887 */ /* 0x000fe40008000000 */
[----:B------:R-:W-:-:S02]  /*2250*/  USEL UR6, UR6, URZ, UP0 ;  /* 0x0000003f06067287 */ /* 0x000fc40008000000 */
[----:B------:R-:W-:Y:S02]  /*2260*/  USEL UR7, UR7, URZ, UP1 ;  /* 0x0000003f07077287 */ /* 0x000fe40008800000 */
[----:B------:R-:W-:Y:S01]  /*2270*/  LOP3.LUT R5, R5, UR8, RZ, 0x3c, !PT ;  /* 0x0000000805057c12 */ /* 0x000fe2000f8e3cff */
[----:B------:R-:W-:Y:S09]  /*2280*/  @P1 BRA `(.L_x_27) ;  /* 0xfffffff800801947 */ /* 0x000ff2000383ffff */
.L_x_20:
[----:B------:R-:W-:Y:S01]  /*2290*/  ULDC UR6, c[0x0][0x28c] ;  /* 0x0000a30000067ab9 */ /* 0x000fe20000000800 */
[----:B------:R2:W-:Y:S01]  /*22a0*/  SYNCS.ARRIVE.TRANS64.A1T0 RZ, [R156+UR46], RZ ;  /* 0x000000ff9cff79a7 */ /* 0x0005e2000810002e */
[----:B------:R-:W-:-:S06]  /*22b0*/  UISETP.GE.AND UP0, UPT, UR6, 0x1, UPT ;  /* 0x000000010600788c */ /* 0x000fcc000bf06270 */
[----:B------:R-:W-:-:S13]  /*22c0*/  PLOP3.LUT P1, PT, PT, PT, UP0, 0x80, 0x0 ;  /* 0x000000000000781c */ /* 0x000fda0003f2f008 */
[----:B--2---:R-:W-:Y:S05]  /*22d0*/  @!P1 BRA `(.L_x_28) ;  /* 0x0000000000309947 */ /* 0x004fea0003800000 */
[----:B------:R-:W-:Y:S05]  /*22e0*/  @!P0 BRA `(.L_x_29) ;  /* 0x0000000000048947 */ /* 0x000fea0003800000 */
[----:B------:R-:W-:Y:S01]  /*22f0*/  BPT.TRAP 0x1 ;  /* 0x000000040000795c */ /* 0x000fe20000300000 */
.L_x_29:
[----:B------:R-:W-:Y:S02]  /*2300*/  UIADD3 UR4, UR47, UR44, URZ ;  /* 0x0000002c2f047290 */ /* 0x000fe4000fffe03f */
[----:B------:R-:W-:Y:S02]  /*2310*/  UISETP.GT.U32.AND UP0, UPT, UR42, 0x1, UPT ;  /* 0x000000012a00788c */ /* 0x000fe4000bf04070 */
[----:B------:R-:W-:-:S04]  /*2320*/  USHF.L.U32 UR4, UR4, 0x3, URZ ;  /* 0x0000000304047899 */ /* 0x000fc8000800063f */
[----:B------:R-:W-:Y:S01]  /*2330*/  ULOP3.LUT UR4, UR4, 0x8, URZ, 0xc0, !UPT ;  /* 0x0000000804047892 */ /* 0x000fe2000f8ec03f */
[----:B------:R-:W-:-:S03]  /*2340*/  PLOP3.LUT P0, PT, PT, PT, UP0, 0x80, 0x0 ;  /* 0x000000000000781c */ /* 0x000fc60003f0f008 */
[----:B------:R-:W-:-:S04]  /*2350*/  UIADD3 UR4, UR43, 0x10, UR4 ;  /* 0x000000102b047890 */ /* 0x000fc8000fffe004 */
[----:B------:R-:W-:-:S09]  /*2360*/  UPRMT UR4, URZ, 0x654, UR4 ;  /* 0x000006543f047896 */ /* 0x000fd20008000004 */
[----:B------:R-:W-:Y:S01]  /*2370*/  SYNCS.ARRIVE.TRANS64.RED.A1T0 RZ, [UR4], RZ ;  /* 0x000000ffffff79a7 */ /* 0x000fe20008100404 */
[----:B------:R-:W-:Y:S05]  /*2380*/  @P0 BRA `(.L_x_28) ;  /* 0x0000000000040947 */ /* 0x000fea0003800000 */
[----:B------:R-:W-:Y:S01]  /*2390*/  BPT.TRAP 0x1 ;  /* 0x000000040000795c */ /* 0x000fe20000300000 */
.L_x_28:
[----:B01----:R-:W-:Y:S01]  /*23a0*/  SHF.L.U32 R0, R166, 0x1f, RZ ;  /* 0x0000001fa6007819 */ /* 0x003fe200000006ff */
[----:B------:R-:W-:Y:S01]  /*23b0*/  ULEA UR7, UR37, UR44, 0x1 ;  /* 0x0000002c25077291 */ /* 0x000fe2000f8e083f */
[----:B------:R-:W0:Y:S01]  /*23c0*/  LDC R7, c[0x0][0x288] ;  /* 0x0000a200ff077b82 */ /* 0x000e220000000800 */
[----:B------:R-:W-:Y:S01]  /*23d0*/  UIADD3 UR4, UR6, 0x7e, URZ ;  /* 0x0000007e06047890 */ /* 0x000fe2000fffe03f */
[----:B------:R-:W-:Y:S01]  /*23e0*/  IMAD.SHL.U32 R12, R154, 0x2, RZ ;  /* 0x000000029a0c7824 */ /* 0x000fe200078e00ff */
[----:B------:R-:W-:Y:S02]  /*23f0*/  USHF.R.U32.HI UR5, URZ, 0x1, UR7 ;  /* 0x000000013f057899 */ /* 0x000fe40008011607 */
[----:B------:R-:W-:Y:S02]  /*2400*/  UISETP.GT.U32.AND UP0, UPT, UR7, 0x1, UPT ;  /* 0x000000010700788c */ /* 0x000fe4000bf04070 */
[----:B------:R-:W-:Y:S01]  /*2410*/  ULOP3.LUT UR5, UR5, 0x1, URZ, 0xc0, !UPT ;  /* 0x0000000105057892 */ /* 0x000fe2000f8ec03f */
[----:B------:R-:W1:Y:S01]  /*2420*/  SYNCS.PHASECHK.TRANS64.TRYWAIT P0, [R155+UR45+0x10], R0 ;  /* 0x000010009b0075a7 */ /* 0x000e62000800016d */
[----:B------:R-:W-:Y:S01]  /*2430*/  UISETP.LT.U32.AND UP0, UPT, UR4, 0x7f, UP0 ;  /* 0x0000007f0400788c */ /* 0x000fe20008701070 */
[----:B------:R-:W-:Y:S01]  /*2440*/  SHF.R.S32.HI R13, RZ, 0x1f, R12 ;  /* 0x0000001fff0d7819 */ /* 0x000fe2000001140c */
[----:B------:R-:W-:-:S02]  /*2450*/  UISETP.NE.U32.AND UP1, UPT, UR5, 0x1, UPT ;  /* 0x000000010500788c */ /* 0x000fc4000bf25070 */
[----:B------:R-:W-:Y:S02]  /*2460*/  USEL UR5, URZ, 0x1, !UP0 ;  /* 0x000000013f057887 */ /* 0x000fe4000c000000 */
[----:B------:R-:W-:-:S04]  /*2470*/  UISETP.GT.U32.AND UP1, UPT, UR4, 0x7e, !UP1 ;  /* 0x0000007e0400788c */ /* 0x000fc8000cf24070 */
[----:B------:R-:W-:-:S04]  /*2480*/  USEL UR4, URZ, 0x1, !UP1 ;  /* 0x000000013f047887 */ /* 0x000fc8000c800000 */
[----:B------:R-:W-:Y:S01]  /*2490*/  ULOP3.LUT UR48, UR4, UR48, UR5, 0x96, !UPT ;  /* 0x0000003004307292 */ /* 0x000fe2000f8e9605 */
[----:B01----:R-:W-:Y:S11]  /*24a0*/  @!P0 BRA `(.L_x_30) ;  /* 0x0000009400388947 */ /* 0x003ff60003800000 */
.L_x_310:
[----:B------:R-:W-:Y:S01]  /*24b0*/  IMAD.SHL.U32 R6, R18, 0x40, RZ ;  /* 0x0000004012067824 */ /* 0x000fe200078e00ff */
[----:B------:R-:W-:Y:S01]  /*24c0*/  ULDC UR6, c[0x0][0x284] ;  /* 0x0000a10000067ab9 */ /* 0x000fe20000000800 */
[----:B------:R-:W-:Y:S01]  /*24d0*/  IMAD.SHL.U32 R14, R2, 0x100, RZ ;  /* 0x00000100020e7824 */ /* 0x000fe200078e00ff */
[----:B------:R-:W-:Y:S01]  /*24e0*/  SHF.R.S32.HI R161, RZ, 0x1f, R19 ;  /* 0x0000001fffa17819 */ /* 0x000fe20000011413 */
[----:B------:R-:W-:Y:S01]  /*24f0*/  ULDC.64 UR4, c[0x0][0x5d0] ;  /* 0x0001740000047ab9 */ /* 0x000fe20000000a00 */
[----:B------:R-:W-:Y:S01]  /*2500*/  ISETP.GE.AND P0, PT, R6, UR6, PT ;  /* 0x0000000606007c0c */ /* 0x000fe2000bf06270 */
[----:B------:R-:W-:Y:S01]  /*2510*/  IMAD.WIDE.U32 R2, R19, UR4, R12 ;  /* 0x0000000413027c25 */ /* 0x000fe2000f8e000c */
[----:B------:R-:W-:Y:S01]  /*2520*/  SHF.R.S32.HI R15, RZ, 0x1f, R14 ;  /* 0x0000001fff0f7819 */ /* 0x000fe2000001140e */
[----:B------:R-:W-:Y:S01]  /*2530*/  ULOP3.LUT UR44, UR44, 0x1, URZ, 0xc0, !UPT ;  /* 0x000000012c2c7892 */ /* 0x000fe2000f8ec03f */
[C---:B------:R-:W-:Y:S01]  /*2540*/  ISETP.GE.OR P0, PT, R14.reuse, R7, P0 ;  /* 0x000000070e00720c */ /* 0x040fe20000706670 */
[----:B0-----:R-:W-:Y:S01]  /*2550*/  IMAD R0, R161, UR4, RZ ;  /* 0x00000004a1007c24 */ /* 0x001fe2000f8e02ff */
[----:B------:R-:W-:-:S03]  /*2560*/  IADD3 R4, P1, R14, R2, RZ ;  /* 0x000000020e047210 */ /* 0x000fc60007f3e0ff */
[----:B------:R-:W-:-:S05]  /*2570*/  IMAD R5, R19, UR5, R0 ;  /* 0x0000000513057c24 */ /* 0x000fca000f8e0200 */
[----:B------:R-:W-:-:S03]  /*2580*/  IADD3.X R5, R15, R3, R5, P1, !PT ;  /* 0x000000030f057210 */ /* 0x000fc60000ffe405 */
[----:B------:R-:W-:Y:S05]  /*2590*/  @P0 BRA `(.L_x_31) ;  /* 0x0000007c000c0947 */ /* 0x000fea0003800000 */
[----:B------:R-:W0:Y:S01]  /*25a0*/  LDC.64 R10, c[0x0][0x5c8] ;  /* 0x00017200ff0a7b82 */ /* 0x000e220000000a00 */
[----:B-----5:R-:W-:Y:S01]  /*25b0*/  FSETP.NEU.AND P0, PT, R22, RZ, PT ;  /* 0x000000ff1600720b */ /* 0x020fe20003f0d000 */
[----:B------:R-:W-:Y:S01]  /*25c0*/  IMAD R3, R154, -0x2, R7 ;  /* 0xfffffffe9a037824 */ /* 0x000fe200078e0207 */
[----:B------:R-:W-:Y:S01]  /*25d0*/  BSSY B0, `(.L_x_31) ;  /* 0x00007bf000007945 */ /* 0x000fe20003800000 */
[----:B------:R-:W-:-:S04]  /*25e0*/  IMAD.WIDE R168, R18, 0x40, R152 ;  /* 0x0000004012a87825 */ /* 0x000fc800078e0298 */
[----:B------:R-:W-:Y:S02]  /*25f0*/  IMAD.IADD R0, R3, 0x1, -R14 ;  /* 0x0000000103007824 */ /* 0x000fe400078e0a0e */
[----:B------:R-:W-:-:S03]  /*2600*/  IMAD.IADD R2, R159, 0x1, -R6 ;  /* 0x000000019f027824 */ /* 0x000fc600078e0a06 */
[----:B------:R-:W-:-:S04]  /*2610*/  ISETP.GT.AND P2, PT, R0, RZ, PT ;  /* 0x000000ff0000720c */ /* 0x000fc80003f44270 */
[----:B------:R-:W-:Y:S01]  /*2620*/  ISETP.GT.AND P4, PT, R2, RZ, P2 ;  /* 0x000000ff0200720c */ /* 0x000fe20001784270 */
[-C--:B0-----:R-:W-:Y:S02]  /*2630*/  IMAD R3, R169, R10.reuse, RZ ;  /* 0x0000000aa9037224 */ /* 0x081fe400078e02ff */
[----:B------:R-:W-:-:S04]  /*2640*/  IMAD.WIDE.U32 R170, R168, R10, R4 ;  /* 0x0000000aa8aa7225 */ /* 0x000fc800078e0004 */
[----:B------:R-:W-:-:S04]  /*2650*/  IMAD R3, R168, R11, R3 ;  /* 0x0000000ba8037224 */ /* 0x000fc800078e0203 */
[----:B------:R-:W-:Y:S01]  /*2660*/  IMAD.IADD R175, R171, 0x1, R3 ;  /* 0x00000001abaf7824 */ /* 0x000fe200078e0203 */
[----:B------:R-:W-:Y:S06]  /*2670*/  @!P0 BRA `(.L_x_32) ;  /* 0x0000005400988947 */ /* 0x000fec0003800000 */
[----:B------:R-:W0:Y:S01]  /*2680*/  LDC.64 R20, c[0x0][0x5b8] ;  /* 0x00016e00ff147b82 */ /* 0x000e220000000a00 */
[----:B------:R-:W-:-:S07]  /*2690*/  ULDC.64 UR4, c[0x0][0x5c0] ;  /* 0x0001700000047ab9 */ /* 0x000fce0000000a00 */
[----:B------:R-:W1:Y:S08]  /*26a0*/  LDC.64 R172, c[0x0][0x5b0] ;  /* 0x00016c00ffac7b82 */ /* 0x000e700000000a00 */
[----:B------:R-:W2:Y:S01]  /*26b0*/  LDC.64 R8, c[0x0][0x5a8] ;  /* 0x00016a00ff087b82 */ /* 0x000ea20000000a00 */
[-C--:B0-----:R-:W-:Y:S02]  /*26c0*/  IMAD R6, R161, R20.reuse, RZ ;  /* 0x00000014a1067224 */ /* 0x081fe400078e02ff */
[----:B------:R-:W-:-:S04]  /*26d0*/  IMAD.WIDE.U32 R4, R19, R20, R12 ;  /* 0x0000001413047225 */ /* 0x000fc800078e000c */
[----:B------:R-:W-:Y:S01]  /*26e0*/  IMAD R167, R19, R21, R6 ;  /* 0x0000001513a77224 */ /* 0x000fe200078e0206 */
[----:B------:R-:W-:Y:S01]  /*26f0*/  IADD3 R160, P0, R14, R4, RZ ;  /* 0x000000040ea07210 */ /* 0x000fe20007f1e0ff */
[----:B-1----:R-:W-:-:S03]  /*2700*/  IMAD R3, R169, R172, RZ ;  /* 0x000000aca9037224 */ /* 0x002fc600078e02ff */
[----:B------:R-:W-:Y:S01]  /*2710*/  IADD3.X R161, R15, R5, R167, P0, !PT ;  /* 0x000000050fa17210 */ /* 0x000fe200007fe4a7 */
[C---:B------:R-:W-:Y:S02]  /*2720*/  IMAD R169, R168.reuse, R173, R3 ;  /* 0x000000ada8a97224 */ /* 0x040fe400078e0203 */
[----:B------:R-:W-:-:S04]  /*2730*/  IMAD.WIDE.U32 R4, R168, R172, R160 ;  /* 0x000000aca8047225 */ /* 0x000fc800078e00a0 */
[----:B------:R-:W-:Y:S01]  /*2740*/  IMAD.IADD R3, R5, 0x1, R169 ;  /* 0x0000000105037824 */ /* 0x000fe200078e02a9 */
[----:B--2---:R-:W-:-:S04]  /*2750*/  LEA R6, P0, R4, R8, 0x2 ;  /* 0x0000000804067211 */ /* 0x004fc800078010ff */
[----:B------:R-:W-:-:S05]  /*2760*/  LEA.HI.X R7, R4, R9, R3, 0x2, P0 ;  /* 0x0000000904077211 */ /* 0x000fca00000f1403 */
[----:B------:R0:W2:Y:S01]  /*2770*/  @P4 LDG.E.LTC128B R3, desc[UR50][R6.64] ;  /* 0x0000003206034981 */ /* 0x0000a2000c1e1920 */
[----:B------:R-:W-:Y:S01]  /*2780*/  IMAD.WIDE.U32 R4, R168, R172, R14 ;  /* 0x000000aca8047225 */ /* 0x000fe200078e000e */
[C---:B------:R-:W-:Y:S01]  /*2790*/  SHF.L.U64.HI R165, R172.reuse, 0x3, R173 ;  /* 0x00000003aca57819 */ /* 0x040fe200000102ad */
[----:B------:R-:W-:Y:S02]  /*27a0*/  BSSY B1, `(.L_x_33) ;  /* 0x0000014000017945 */ /* 0x000fe40003800000 */
[----:B------:R-:W-:Y:S01]  /*27b0*/  IMAD.SHL.U32 R164, R172, 0x8, RZ ;  /* 0x00000008aca47824 */ /* 0x000fe200078e00ff */
[----:B------:R-:W-:Y:S02]  /*27c0*/  IADD3 R162, P0, R12, R4, RZ ;  /* 0x000000040ca27210 */ /* 0x000fe40007f1e0ff */
[----:B------:R-:W-:Y:S01]  /*27d0*/  LEA R4, P1, R170, UR4, 0x2 ;  /* 0x00000004aa047c11 */ /* 0x000fe2000f8210ff */
[----:B------:R-:W-:Y:S01]  /*27e0*/  IMAD.WIDE.U32 R164, R168, R172, R164 ;  /* 0x000000aca8a47225 */ /* 0x000fe200078e00a4 */
[----:B------:R-:W-:-:S02]  /*27f0*/  IADD3.X R163, R13, R169, R5, P0, !PT ;  /* 0x000000a90da37210 */ /* 0x000fc400007fe405 */
[----:B------:R-:W-:Y:S02]  /*2800*/  LEA.HI.X R5, R170, UR5, R175, 0x2, P1 ;  /* 0x00000005aa057c11 */ /* 0x000fe400088f14af */
[----:B------:R-:W-:Y:S01]  /*2810*/  ISETP.GT.AND P0, PT, R0, 0x1, PT ;  /* 0x000000010000780c */ /* 0x000fe20003f04270 */
[----:B------:R-:W-:-:S03]  /*2820*/  IMAD.WIDE.U32 R162, R19, R20, R162 ;  /* 0x0000001413a27225 */ /* 0x000fc600078e00a2 */
[----:B------:R-:W-:Y:S01]  /*2830*/  ISETP.GT.AND P1, PT, R2, RZ, P0 ;  /* 0x000000ff0200720c */ /* 0x000fe20000724270 */
[----:B0-----:R-:W-:Y:S01]  /*2840*/  IMAD.IADD R7, R167, 0x1, R163 ;  /* 0x00000001a7077824 */ /* 0x001fe200078e02a3 */
[----:B------:R-:W-:-:S04]  /*2850*/  LEA R6, P3, R162, R8, 0x2 ;  /* 0x00000008a2067211 */ /* 0x000fc800078610ff */
[----:B------:R-:W-:Y:S02]  /*2860*/  LEA.HI.X R7, R162, R9, R7, 0x2, P3 ;  /* 0x00000009a2077211 */ /* 0x000fe400018f1407 */
[----:B--2---:R-:W-:-:S05]  /*2870*/  LOP3.LUT R21, R3, 0xffffe000, RZ, 0xc0, !PT ;  /* 0xffffe00003157812 */ /* 0x004fca00078ec0ff */
[----:B------:R-:W-:-:S04]  /*2880*/  FMUL R21, R21, R22 ;  /* 0x0000001615157220 */ /* 0x000fc80000400000 */
[----:B------:R-:W-:-:S05]  /*2890*/  FFMA R21, R24, R23, R21 ;  /* 0x0000001718157223 */ /* 0x000fca0000000015 */
[----:B------:R-:W-:-:S05]  /*28a0*/  F2FP.TF32.F32.PACK_B R21, R21 ;  /* 0x00000015ff15723e */ /* 0x000fca00024050ff */
[----:B------:R0:W-:Y:S01]  /*28b0*/  @P4 STG.E desc[UR50][R4.64], R21 ;  /* 0x0000001504004986 */ /* 0x0001e2000c101932 */
[----:B------:R-:W-:Y:S05]  /*28c0*/  @!P1 BRA `(.L_x_34) ;  /* 0x0000000000049947 */ /* 0x000fea0003800000 */
[----:B------:R1:W5:Y:S02]  /*28d0*/  LDG.E.LTC128B R3, desc[UR50][R6.64+0x4] ;  /* 0x0000043206037981 */ /* 0x000364000c1e1920 */
.L_x_34:
[----:B------:R-:W-:Y:S05]  /*28e0*/  BSYNC B1 ;  /* 0x0000000000017941 */ /* 0x000fea0003800000 */
.L_x_33:
[----:B0----5:R-:W-:Y:S01]  /*28f0*/  LOP3.LUT R21, R3, 0xffffe000, RZ, 0xc0, !PT ;  /* 0xffffe00003157812 */ /* 0x021fe200078ec0ff */
[----:B------:R-:W-:Y:S01]  /*2900*/  IMAD.IADD R169, R169, 0x1, R165 ;  /* 0x00000001a9a97824 */ /* 0x000fe200078e02a5 */
[----:B------:R-:W-:Y:S02]  /*2910*/  IADD3 R160, P3, R160, R164, RZ ;  /* 0x000000a4a0a07210 */ /* 0x000fe40007f7e0ff */
[----:B------:R-:W-:Y:S01]  /*2920*/  ISETP.GT.AND P2, PT, R2, 0x8, P2 ;  /* 0x000000080200780c */ /* 0x000fe20001744270 */
[----:B------:R-:W-:Y:S02]  /*2930*/  FMUL R18, R21, R22 ;  /* 0x0000001615127220 */ /* 0x000fe40000400000 */
[----:B------:R-:W-:Y:S01]  /*2940*/  IMAD.X R161, R169, 0x1, R161, P3 ;  /* 0x00000001a9a17824 */ /* 0x000fe200018e06a1 */
[----:B------:R-:W-:Y:S01]  /*2950*/  LEA R24, P3, R160, R8, 0x2 ;  /* 0x00000008a0187211 */ /* 0x000fe200078610ff */
[----:B------:R-:W-:Y:S01]  /*2960*/  FFMA R163, R25, R23, R18 ;  /* 0x0000001719a37223 */ /* 0x000fe20000000012 */
[----:B------:R-:W-:-:S02]  /*2970*/  IMAD.MOV.U32 R18, RZ, RZ, R3 ;  /* 0x000000ffff127224 */ /* 0x000fc400078e0003 */
[----:B------:R-:W-:Y:S02]  /*2980*/  LEA.HI.X R25, R160, R9, R161, 0x2, P3 ;  /* 0x00000009a0197211 */ /* 0x000fe400018f14a1 */
[----:B------:R-:W-:-:S05]  /*2990*/  F2FP.TF32.F32.PACK_B R163, R163 ;  /* 0x000000a3ffa3723e */ /* 0x000fca00024050ff */
[----:B------:R0:W-:Y:S04]  /*29a0*/  @P1 STG.E desc[UR50][R4.64+0x4], R163 ;  /* 0x000004a304001986 */ /* 0x0001e8000c101932 */
[----:B------:R-:W2:Y:S01]  /*29b0*/  @P2 LDG.E.LTC128B R18, desc[UR50][R24.64] ;  /* 0x0000003218122981 */ /* 0x000ea2000c1e1920 */
[----:B------:R-:W-:Y:S01]  /*29c0*/  IADD3 R12, P1, P3, R12, R164, R14 ;  /* 0x000000a40c0c7210 */ /* 0x000fe20007b3e00e */
[----:B------:R-:W-:Y:S01]  /*29d0*/  BSSY B1, `(.L_x_35) ;  /* 0x0000011000017945 */ /* 0x000fe20003800000 */
[C---:B------:R-:W-:Y:S02]  /*29e0*/  SHF.L.U64.HI R11, R10.reuse, 0x5, R11 ;  /* 0x000000050a0b7819 */ /* 0x040fe4000001020b */
[----:B------:R-:W-:Y:S02]  /*29f0*/  IADD3.X R13, R13, R169, R15, P1, P3 ;  /* 0x000000a90d0d7210 */ /* 0x000fe40000fe640f */
[----:B------:R-:W-:-:S02]  /*2a00*/  LEA R10, P1, R10, R4, 0x5 ;  /* 0x000000040a0a7211 */ /* 0x000fc400078228ff */
[----:B------:R-:W-:Y:S01]  /*2a10*/  ISETP.GT.AND P0, PT, R2, 0x8, P0 ;  /* 0x000000080200780c */ /* 0x000fe20000704270 */
[----:B------:R-:W-:-:S04]  /*2a20*/  IMAD.WIDE.U32 R20, R19, R20, R12 ;  /* 0x0000001413147225 */ /* 0x000fc800078e000c */
[----:B------:R-:W-:Y:S01]  /*2a30*/  IMAD.X R11, R11, 0x1, R5, P1 ;  /* 0x000000010b0b7824 */ /* 0x000fe200008e0605 */
[----:B------:R-:W-:Y:S02]  /*2a40*/  LEA R8, P3, R20, R8, 0x2 ;  /* 0x0000000814087211 */ /* 0x000fe400078610ff */
[----:B--2---:R-:W-:-:S05]  /*2a50*/  LOP3.LUT R3, R18, 0xffffe000, RZ, 0xc0, !PT ;  /* 0xffffe00012037812 */ /* 0x004fca00078ec0ff */
[----:B------:R-:W-:-:S04]  /*2a60*/  FMUL R3, R3, R22 ;  /* 0x0000001603037220 */ /* 0x000fc80000400000 */
[----:B------:R-:W-:Y:S01]  /*2a70*/  FFMA R13, R26, R23, R3 ;  /* 0x000000171a0d7223 */ /* 0x000fe20000000003 */
[----:B------:R-:W-:-:S04]  /*2a80*/  IMAD.IADD R3, R167, 0x1, R21 ;  /* 0x00000001a7037824 */ /* 0x000fc800078e0215 */
[----:B------:R-:W-:Y:S02]  /*2a90*/  F2FP.TF32.F32.PACK_B R13, R13 ;  /* 0x0000000dff0d723e */ /* 0x000fe400024050ff */
[----:B------:R-:W-:-:S03]  /*2aa0*/  LEA.HI.X R9, R20, R9, R3, 0x2, P3 ;  /* 0x0000000914097211 */ /* 0x000fc600018f1403 */
[----:B------:R0:W-:Y:S01]  /*2ab0*/  @P2 STG.E desc[UR50][R10.64], R13 ;  /* 0x0000000d0a002986 */ /* 0x0001e2000c101932 */
[----:B------:R-:W-:Y:S05]  /*2ac0*/  @!P0 BRA `(.L_x_36) ;  /* 0x0000000000048947 */ /* 0x000fea0003800000 */
[----:B------:R2:W5:Y:S02]  /*2ad0*/  LDG.E.LTC128B R18, desc[UR50][R8.64+0x4] ;  /* 0x0000043208127981 */ /* 0x000564000c1e1920 */
.L_x_36:
[----:B------:R-:W-:Y:S05]  /*2ae0*/  BSYNC B1 ;  /* 0x0000000000017941 */ /* 0x000fea0003800000 */
.L_x_35:
[----:B-----5:R-:W-:Y:S01]  /*2af0*/  LOP3.LUT R3, R18, 0xffffe000, RZ, 0xc0, !PT ;  /* 0xffffe00012037812 */ /* 0x020fe200078ec0ff */
[----:B------:R-:W-:Y:S01]  /*2b00*/  BSSY B1, `(.L_x_37) ;  /* 0x0000009000017945 */ /* 0x000fe20003800000 */
[----:B------:R-:W-:-:S03]  /*2b10*/  ISETP.GT.AND P1, PT, R0, 0x8, PT ;  /* 0x000000080000780c */ /* 0x000fc60003f24270 */
[----:B------:R-:W-:Y:S01]  /*2b20*/  FMUL R12, R3, R22 ;  /* 0x00000016030c7220 */ /* 0x000fe20000400000 */
[----:B------:R-:W-:-:S03]  /*2b30*/  ISETP.GT.AND P2, PT, R2, RZ, P1 ;  /* 0x000000ff0200720c */ /* 0x000fc60000f44270 */
[----:B------:R-:W-:-:S05]  /*2b40*/  FFMA R27, R27, R23, R12 ;  /* 0x000000171b1b7223 */ /* 0x000fca000000000c */
[----:B------:R-:W-:-:S05]  /*2b50*/  F2FP.TF32.F32.PACK_B R27, R27 ;  /* 0x0000001bff1b723e */ /* 0x000fca00024050ff */
[----:B------:R3:W-:Y:S01]  /*2b60*/  @P0 STG.E desc[UR50][R10.64+0x4], R27 ;  /* 0x0000041b0a000986 */ /* 0x0007e2000c101932 */
[----:B------:R-:W-:Y:S05]  /*2b70*/  @!P2 BRA `(.L_x_38) ;  /* 0x000000000004a947 */ /* 0x000fea0003800000 */
[----:B------:R4:W5:Y:S02]  /*2b80*/  LDG.E.LTC128B R18, desc[UR50][R6.64+0x20] ;  /* 0x0000203206127981 */ /* 0x000964000c1e1920 */
.L_x_38:
[----:B------:R-:W-:Y:S05]  /*2b90*/  BSYNC B1 ;  /* 0x0000000000017941 */ /* 0x000fea0003800000 */
.L_x_37:
        /* <DEDUP_REMOVED lines=10> */
.L_x_40:
[----:B------:R-:W-:Y:S05]  /*2c40*/  BSYNC B1 ;  /* 0x0000000000017941 */ /* 0x000fea0003800000 */
.L_x_39:
[----:B0----5:R-:W-:Y:S01]  /*2c50*/  LOP3.LUT R3, R18, 0xffffe000, RZ, 0xc0, !PT ;  /* 0xffffe00012037812 */ /* 0x021fe200078ec0ff */
[----:B------:R-:W-:Y:S01]  /*2c60*/  BSSY B1, `(.L_x_41) ;  /* 0x0000008000017945 */ /* 0x000fe20003800000 */
[----:B------:R-:W-:-:S03]  /*2c70*/  ISETP.GT.AND P1, PT, R2, 0x8, P1 ;  /* 0x000000080200780c */ /* 0x000fc60000f24270 */
[----:B------:R-:W-:-:S04]  /*2c80*/  FMUL R12, R3, R22 ;  /* 0x00000016030c7220 */ /* 0x000fc80000400000 */
[----:B------:R-:W-:-:S05]  /*2c90*/  FFMA R29, R29, R23, R12 ;  /* 0x000000171d1d7223 */ /* 0x000fca000000000c */
[----:B------:R-:W-:-:S05]  /*2ca0*/  F2FP.TF32.F32.PACK_B R29, R29 ;  /* 0x0000001dff1d723e */ /* 0x000fca00024050ff */
[----:B------:R0:W-:Y:S01]  /*2cb0*/  @P3 STG.E desc[UR50][R4.64+0x24], R29 ;  /* 0x0000241d04003986 */ /* 0x0001e2000c101932 */
[----:B------:R-:W-:Y:S05]  /*2cc0*/  @!P1 BRA `(.L_x_42) ;  /* 0x0000000000049947 */ /* 0x000fea0003800000 */
[----:B------:R0:W5:Y:S02]  /*2cd0*/  LDG.E.LTC128B R18, desc[UR50][R8.64+0x20] ;  /* 0x0000203208127981 */ /* 0x000164000c1e1920 */
.L_x_42:
[----:B------:R-:W-:Y:S05]  /*2ce0*/  BSYNC B1 ;  /* 0x0000000000017941 */ /* 0x000fea0003800000 */
.L_x_41:
[----:B-----5:R-:W-:Y:S01]  /*2cf0*/  LOP3.LUT R3, R18, 0xffffe000, RZ, 0xc0, !PT ;  /* 0xffffe00012037812 */ /* 0x020fe200078ec0ff */
        /* <DEDUP_REMOVED lines=8> */
.L_x_44:
[----:B------:R-:W-:Y:S05]  /*2d80*/  BSYNC B1 ;  /* 0x0000000000017941 */ /* 0x000fea0003800000 */
.L_x_43:
[----:B0----5:R-:W-:Y:S01]  /*2d90*/  LOP3.LUT R3, R18, 0xffffe000, RZ, 0xc0, !PT ;  /* 0xffffe00012037812 */ /* 0x021fe200078ec0ff */
        /* <DEDUP_REMOVED lines=9> */
.L_x_46:
[----:B------:R-:W-:Y:S05]  /*2e30*/  BSYNC B1 ;  /* 0x0000000000017941 */ /* 0x000fea0003800000 */
.L_x_45:
        /* <DEDUP_REMOVED lines=10> */
.L_x_48:
[----:B------:R-:W-:Y:S05]  /*2ee0*/  BSYNC B1 ;  /* 0x0000000000017941 */ /* 0x000fea0003800000 */
.L_x_47:
        /* <DEDUP_REMOVED lines=9> */
.L_x_50:
[----:B------:R-:W-:Y:S05]  /*2f80*/  BSYNC B1 ;  /* 0x0000000000017941 */ /* 0x000fea0003800000 */
.L_x_49:
        /* <DEDUP_REMOVED lines=9> */
.L_x_52:
[----:B------:R-:W-:Y:S05]  /*3020*/  BSYNC B1 ;  /* 0x0000000000017941 */ /* 0x000fea0003800000 */
.L_x_51:
        /* <DEDUP_REMOVED lines=10> */
.L_x_54:
[----:B------:R-:W-:Y:S05]  /*30d0*/  BSYNC B1 ;  /* 0x0000000000017941 */ /* 0x000fea0003800000 */
.L_x_53:
        /* <DEDUP_REMOVED lines=10> */
.L_x_56:
[----:B------:R-:W-:Y:S05]  /*3180*/  BSYNC B1 ;  /* 0x0000000000017941 */ /* 0x000fea0003800000 */
.L_x_55:
        /* <DEDUP_REMOVED lines=9> */
.L_x_58:
[----:B------:R-:W-:Y:S05]  /*3220*/  BSYNC B1 ;  /* 0x0000000000017941 */ /* 0x000fea0003800000 */
.L_x_57:
        /* <DEDUP_REMOVED lines=9> */
.L_x_60:
[----:B------:R-:W-:Y:S05]  /*32c0*/  BSYNC B1 ;  /* 0x0000000000017941 */ /* 0x000fea0003800000 */
.L_x_59:
        /* <DEDUP_REMOVED lines=10> */
.L_x_62:
[----:B------:R-:W-:Y:S05]  /*3370*/  BSYNC B1 ;  /* 0x0000000000017941 */ /* 0x000fea0003800000 */
.L_x_61:
        /* <DEDUP_REMOVED lines=10> */
.L_x_64:
[----:B------:R-:W-:Y:S05]  /*3420*/  BSYNC B1 ;  /* 0x0000000000017941 */ /* 0x000fea0003800000 */
.L_x_63:
        /* <DEDUP_REMOVED lines=9> */
.L_x_66:
[----:B------:R-:W-:Y:S05]  /*34c0*/  BSYNC B1 ;  /* 0x0000000000017941 */ /* 0x000fea0003800000 */
.L_x_65:
        /* <DEDUP_REMOVED lines=9> */
.L_x_68:
[----:B------:R-:W-:Y:S05]  /*3560*/  BSYNC B1 ;  /* 0x0000000000017941 */ /* 0x000fea0003800000 */
.L_x_67:
        /* <DEDUP_REMOVED lines=10> */
.L_x_70:
[----:B------:R-:W-:Y:S05]  /*3610*/  BSYNC B1 ;  /* 0x0000000000017941 */ /* 0x000fea0003800000 */
.L_x_69:
        /* <DEDUP_REMOVED lines=10> */
.L_x_72:
[----:B------:R-:W-:Y:S05]  /*36c0*/  BSYNC B1 ;  /* 0x0000000000017941 */ /* 0x000fea0003800000 */
.L_x_71:
        /* <DEDUP_REMOVED lines=9> */
.L_x_74:
[----:B------:R-:W-:Y:S05]  /*3760*/  BSYNC B1 ;  /* 0x0000000000017941 */ /* 0x000fea0003800000 */
.L_x_73:
        /* <DEDUP_REMOVED lines=9> */
.L_x_76:
[----:B------:R-:W-:Y:S05]  /*3800*/  BSYNC B1 ;  /* 0x0000000000017941 */ /* 0x000fea0003800000 */
.L_x_75:
        /* <DEDUP_REMOVED lines=10> */
.L_x_78:
[----:B------:R-:W-:Y:S05]  /*38b0*/  BSYNC B1 ;  /* 0x0000000000017941 */ /* 0x000fea0003800000 */
.L_x_77:
        /* <DEDUP_REMOVED lines=10> */
.L_x_80:
[----:B------:R-:W-:Y:S05]  /*3960*/  BSYNC B1 ;  /* 0x0000000000017941 */ /* 0x000fea0003800000 */
.L_x_79:
        /* <DEDUP_REMOVED lines=9> */
.L_x_82:
[----:B------:R-:W-:Y:S05]  /*3a00*/  BSYNC B1 ;  /* 0x0000000000017941 */ /* 0x000fea0003800000 */
.L_x_81:
        /* <DEDUP_REMOVED lines=9> */
.L_x_84:
[----:B------:R-:W-:Y:S05]  /*3aa0*/  BSYNC B1 ;  /* 0x0000000000017941 */ /* 0x000fea0003800000 */
.L_x_83:
        /* <DEDUP_REMOVED lines=10> */
.L_x_86:
[----:B------:R-:W-:Y:S05]  /*3b50*/  BSYNC B1 ;  /* 0x0000000000017941 */ /* 0x000fea0003800000 */
.L_x_85:
        /* <DEDUP_REMOVED lines=10> */
.L_x_88:
[----:B------:R-:W-:Y:S05]  /*3c00*/  BSYNC B1 ;  /* 0x0000000000017941 */ /* 0x000fea0003800000 */
.L_x_87:
        /* <DEDUP_REMOVED lines=9> */
.L_x_90:
[----:B------:R-:W-:Y:S05]  /*3ca0*/  BSYNC B1 ;  /* 0x0000000000017941 */ /* 0x000fea0003800000 */
.L_x_89:
        /* <DEDUP_REMOVED lines=9> */
.L_x_92:
[----:B------:R-:W-:Y:S05]  /*3d40*/  BSYNC B1 ;  /* 0x0000000000017941 */ /* 0x000fea0003800000 */
.L_x_91:
        /* <DEDUP_REMOVED lines=10> */
.L_x_94:
[----:B------:R-:W-:Y:S05]  /*3df0*/  BSYNC B1 ;  /* 0x0000000000017941 */ /* 0x000fea0003800000 */
.L_x_93:
        /* <DEDUP_REMOVED lines=10> */
.L_x_96:
[----:B------:R-:W-:Y:S05]  /*3ea0*/  BSYNC B1 ;  /* 0x0000000000017941 */ /* 0x000fea0003800000 */
.L_x_95:
        /* <DEDUP_REMOVED lines=9> */
.L_x_98:
[----:B------:R-:W-:Y:S05]  /*3f40*/  BSYNC B1 ;  /* 0x0000000000017941 */ /* 0x000fea0003800000 */
.L_x_97:
        /* <DEDUP_REMOVED lines=9> */
.L_x_100:
[----:B------:R-:W-:Y:S05]  /*3fe0*/  BSYNC B1 ;  /* 0x0000000000017941 */ /* 0x000fea0003800000 */
.L_x_99:
        /* <DEDUP_REMOVED lines=10> */
.L_x_102:
[----:B------:R-:W-:Y:S05]  /*4090*/  BSYNC B1 ;  /* 0x0000000000017941 */ /* 0x000fea0003800000 */
.L_x_101:
        /* <DEDUP_REMOVED lines=10> */
.L_x_104:
[----:B------:R-:W-:Y:S05]  /*4140*/  BSYNC B1 ;  /* 0x0000000000017941 */ /* 0x000fea0003800000 */
.L_x_103:
        /* <DEDUP_REMOVED lines=9> */
.L_x_106:
[----:B------:R-:W-:Y:S05]  /*41e0*/  BSYNC B1 ;  /* 0x0000000000017941 */ /* 0x000fea0003800000 */
.L_x_105:
        /* <DEDUP_REMOVED lines=9> */
.L_x_108:
[----:B------:R-:W-:Y:S05]  /*4280*/  BSYNC B1 ;  /* 0x0000000000017941 */ /* 0x000fea0003800000 */
.L_x_107:
        /* <DEDUP_REMOVED lines=10> */
.L_x_110:
[----:B------:R-:W-:Y:S05]  /*4330*/  BSYNC B1 ;  /* 0x0000000000017941 */ /* 0x000fea0003800000 */
.L_x_109:
        /* <DEDUP_REMOVED lines=10> */
.L_x_112:
[----:B------:R-:W-:Y:S05]  /*43e0*/  BSYNC B1 ;  /* 0x0000000000017941 */ /* 0x000fea0003800000 */
.L_x_111:
        /* <DEDUP_REMOVED lines=9> */
.L_x_114:
[----:B------:R-:W-:Y:S05]  /*4480*/  BSYNC B1 ;  /* 0x0000000000017941 */ /* 0x000fea0003800000 */
.L_x_113:
        /* <DEDUP_REMOVED lines=9> */
.L_x_116:
[----:B------:R-:W-:Y:S05]  /*4520*/  BSYNC B1 ;  /* 0x0000000000017941 */ /* 0x000fea0003800000 */
.L_x_115:
        /* <DEDUP_REMOVED lines=10> */
.L_x_118:
[----:B------:R-:W-:Y:S05]  /*45d0*/  BSYNC B1 ;  /* 0x0000000000017941 */ /* 0x000fea0003800000 */
.L_x_117:
        /* <DEDUP_REMOVED lines=10> */
.L_x_120:
[----:B------:R-:W-:Y:S05]  /*4680*/  BSYNC B1 ;  /* 0x0000000000017941 */ /* 0x000fea0003800000 */
.L_x_119:
        /* <DEDUP_REMOVED lines=9> */
.L_x_122:
[----:B------:R-:W-:Y:S05]  /*4720*/  BSYNC B1 ;  /* 0x0000000000017941 */ /* 0x000fea0003800000 */
.L_x_121:
        /* <DEDUP_REMOVED lines=9> */
.L_x_124:
[----:B------:R-:W-:Y:S05]  /*47c0*/  BSYNC B1 ;  /* 0x0000000000017941 */ /* 0x000fea0003800000 */
.L_x_123:
        /* <DEDUP_REMOVED lines=10> */
.L_x_126:
[----:B------:R-:W-:Y:S05]  /*4870*/  BSYNC B1 ;  /* 0x0000000000017941 */ /* 0x000fea0003800000 */
.L_x_125:
        /* <DEDUP_REMOVED lines=10> */
.L_x_128:
[----:B------:R-:W-:Y:S05]  /*4920*/  BSYNC B1 ;  /* 0x0000000000017941 */ /* 0x000fea0003800000 */
.L_x_127:
        /* <DEDUP_REMOVED lines=9> */
.L_x_130:
[----:B------:R-:W-:Y:S05]  /*49c0*/  BSYNC B1 ;  /* 0x0000000000017941 */ /* 0x000fea0003800000 */
.L_x_129:
        /* <DEDUP_REMOVED lines=9> */
.L_x_132:
[----:B------:R-:W-:Y:S05]  /*4a60*/  BSYNC B1 ;  /* 0x0000000000017941 */ /* 0x000fea0003800000 */
.L_x_131:
        /* <DEDUP_REMOVED lines=10> */
.L_x_134:
[----:B------:R-:W-:Y:S05]  /*4b10*/  BSYNC B1 ;  /* 0x0000000000017941 */ /* 0x000fea0003800000 */
.L_x_133:
        /* <DEDUP_REMOVED lines=10> */
.L_x_136:
[----:B------:R-:W-:Y:S05]  /*4bc0*/  BSYNC B1 ;  /* 0x0000000000017941 */ /* 0x000fea0003800000 */
.L_x_135:
        /* <DEDUP_REMOVED lines=9> */
.L_x_138:
[----:B------:R-:W-:Y:S05]  /*4c60*/  BSYNC B1 ;  /* 0x0000000000017941 */ /* 0x000fea0003800000 */
.L_x_137:
        /* <DEDUP_REMOVED lines=9> */
.L_x_140:
[----:B------:R-:W-:Y:S05]  /*4d00*/  BSYNC B1 ;  /* 0x0000000000017941 */ /* 0x000fea0003800000 */
.L_x_139:
        /* <DEDUP_REMOVED lines=10> */
.L_x_142:
[----:B------:R-:W-:Y:S05]  /*4db0*/  BSYNC B1 ;  /* 0x0000000000017941 */ /* 0x000fea0003800000 */
.L_x_141:
        /* <DEDUP_REMOVED lines=10> */
.L_x_144:
[----:B------:R-:W-:Y:S05]  /*4e60*/  BSYNC B1 ;  /* 0x0000000000017941 */ /* 0x000fea0003800000 */
.L_x_143:
        /* <DEDUP_REMOVED lines=9> */
.L_x_146:
[----:B------:R-:W-:Y:S05]  /*4f00*/  BSYNC B1 ;  /* 0x0000000000017941 */ /* 0x000fea0003800000 */
.L_x_145:
        /* <DEDUP_REMOVED lines=9> */
.L_x_148:
[----:B------:R-:W-:Y:S05]  /*4fa0*/  BSYNC B1 ;  /* 0x0000000000017941 */ /* 0x000fea0003800000 */
.L_x_147:
        /* <DEDUP_REMOVED lines=10> */
.L_x_150:
[----:B------:R-:W-:Y:S05]  /*5050*/  BSYNC B1 ;  /* 0x0000000000017941 */ /* 0x000fea0003800000 */
.L_x_149:
        /* <DEDUP_REMOVED lines=10> */
.L_x_152:
[----:B------:R-:W-:Y:S05]  /*5100*/  BSYNC B1 ;  /* 0x0000000000017941 */ /* 0x000fea0003800000 */
.L_x_151:
        /* <DEDUP_REMOVED lines=9> */
.L_x_154:
[----:B------:R-:W-:Y:S05]  /*51a0*/  BSYNC B1 ;  /* 0x0000000000017941 */ /* 0x000fea0003800000 */
.L_x_153:
        /* <DEDUP_REMOVED lines=9> */
.L_x_156:
[----:B------:R-:W-:Y:S05]  /*5240*/  BSYNC B1 ;  /* 0x0000000000017941 */ /* 0x000fea0003800000 */
.L_x_155:
        /* <DEDUP_REMOVED lines=10> */
.L_x_158:
[----:B------:R-:W-:Y:S05]  /*52f0*/  BSYNC B1 ;  /* 0x0000000000017941 */ /* 0x000fea0003800000 */
.L_x_157:
        /* <DEDUP_REMOVED lines=10> */
.L_x_160:
[----:B------:R-:W-:Y:S05]  /*53a0*/  BSYNC B1 ;  /* 0x0000000000017941 */ /* 0x000fea0003800000 */
.L_x_159:
        /* <DEDUP_REMOVED lines=9> */
.L_x_162:
[----:B------:R-:W-:Y:S05]  /*5440*/  BSYNC B1 ;  /* 0x0000000000017941 */ /* 0x000fea0003800000 */
.L_x_161:
        /* <DEDUP_REMOVED lines=9> */
.L_x_164:
[----:B------:R-:W-:Y:S05]  /*54e0*/  BSYNC B1 ;  /* 0x0000000000017941 */ /* 0x000fea0003800000 */
.L_x_163:
        /* <DEDUP_REMOVED lines=10> */
.L_x_166:
[----:B------:R-:W-:Y:S05]  /*5590*/  BSYNC B1 ;  /* 0x0000000000017941 */ /* 0x000fea0003800000 */
.L_x_165:
        /* <DEDUP_REMOVED lines=10> */
.L_x_168:
[----:B------:R-:W-:Y:S05]  /*5640*/  BSYNC B1 ;  /* 0x0000000000017941 */ /* 0x000fea0003800000 */
.L_x_167:
        /* <DEDUP_REMOVED lines=9> */
.L_x_170:
[----:B------:R-:W-:Y:S05]  /*56e0*/  BSYNC B1 ;  /* 0x0000000000017941 */ /* 0x000fea0003800000 */
.L_x_169:
        /* <DEDUP_REMOVED lines=9> */
.L_x_172:
[----:B------:R-:W-:Y:S05]  /*5780*/  BSYNC B1 ;  /* 0x0000000000017941 */ /* 0x000fea0003800000 */
.L_x_171:
        /* <DEDUP_REMOVED lines=10> */
.L_x_174:
[----:B------:R-:W-:Y:S05]  /*5830*/  BSYNC B1 ;  /* 0x0000000000017941 */ /* 0x000fea0003800000 */
.L_x_173:
        /* <DEDUP_REMOVED lines=10> */
.L_x_176:
[----:B------:R-:W-:Y:S05]  /*58e0*/  BSYNC B1 ;  /* 0x0000000000017941 */ /* 0x000fea0003800000 */
.L_x_175:
        /* <DEDUP_REMOVED lines=9> */
.L_x_178:
[----:B------:R-:W-:Y:S05]  /*5980*/  BSYNC B1 ;  /* 0x0000000000017941 */ /* 0x000fea0003800000 */
.L_x_177:
        /* <DEDUP_REMOVED lines=9> */
.L_x_180:
[----:B------:R-:W-:Y:S05]  /*5a20*/  BSYNC B1 ;  /* 0x0000000000017941 */ /* 0x000fea0003800000 */
.L_x_179:
        /* <DEDUP_REMOVED lines=10> */
.L_x_182:
[----:B------:R-:W-:Y:S05]  /*5ad0*/  BSYNC B1 ;  /* 0x0000000000017941 */ /* 0x000fea0003800000 */
.L_x_181:
        /* <DEDUP_REMOVED lines=10> */
.L_x_184:
[----:B------:R-:W-:Y:S05]  /*5b80*/  BSYNC B1 ;  /* 0x0000000000017941 */ /* 0x000fea0003800000 */
.L_x_183:
        /* <DEDUP_REMOVED lines=9> */
.L_x_186:
[----:B------:R-:W-:Y:S05]  /*5c20*/  BSYNC B1 ;  /* 0x0000000000017941 */ /* 0x000fea0003800000 */
.L_x_185:
        /* <DEDUP_REMOVED lines=9> */
.L_x_188:
[----:B------:R-:W-:Y:S05]  /*5cc0*/  BSYNC B1 ;  /* 0x0000000000017941 */ /* 0x000fea0003800000 */
.L_x_187:
        /* <DEDUP_REMOVED lines=10> */
.L_x_190:
[----:B------:R-:W-:Y:S05]  /*5d70*/  BSYNC B1 ;  /* 0x0000000000017941 */ /* 0x000fea0003800000 */
.L_x_189:
        /* <DEDUP_REMOVED lines=10> */
.L_x_192:
[----:B------:R-:W-:Y:S05]  /*5e20*/  BSYNC B1 ;  /* 0x0000000000017941 */ /* 0x000fea0003800000 */
.L_x_191:
        /* <DEDUP_REMOVED lines=9> */
.L_x_194:
[----:B------:R-:W-:Y:S05]  /*5ec0*/  BSYNC B1 ;  /* 0x0000000000017941 */ /* 0x000fea0003800000 */
.L_x_193:
        /* <DEDUP_REMOVED lines=9> */
.L_x_196:
[----:B------:R-:W-:Y:S05]  /*5f60*/  BSYNC B1 ;  /* 0x0000000000017941 */ /* 0x000fea0003800000 */
.L_x_195:
        /* <DEDUP_REMOVED lines=10> */
.L_x_198:
[----:B------:R-:W-:Y:S05]  /*6010*/  BSYNC B1 ;  /* 0x0000000000017941 */ /* 0x000fea0003800000 */
.L_x_197:
        /* <DEDUP_REMOVED lines=10> */
.L_x_200:
[----:B------:R-:W-:Y:S05]  /*60c0*/  BSYNC B1 ;  /* 0x0000000000017941 */ /* 0x000fea0003800000 */
.L_x_199:
        /* <DEDUP_REMOVED lines=9> */
.L_x_202:
[----:B------:R-:W-:Y:S05]  /*6160*/  BSYNC B1 ;  /* 0x0000000000017941 */ /* 0x000fea0003800000 */
.L_x_201:
        /* <DEDUP_REMOVED lines=9> */
.L_x_204:
[----:B------:R-:W-:Y:S05]  /*6200*/  BSYNC B1 ;  /* 0x0000000000017941 */ /* 0x000fea0003800000 */
.L_x_203:
        /* <DEDUP_REMOVED lines=10> */
.L_x_206:
[----:B------:R-:W-:Y:S05]  /*62b0*/  BSYNC B1 ;  /* 0x0000000000017941 */ /* 0x000fea0003800000 */
.L_x_205:
        /* <DEDUP_REMOVED lines=10> */
.L_x_208:
[----:B------:R-:W-:Y:S05]  /*6360*/  BSYNC B1 ;  /* 0x0000000000017941 */ /* 0x000fea0003800000 */
.L_x_207:
        /* <DEDUP_REMOVED lines=9> */
.L_x_210:
[----:B------:R-:W-:Y:S05]  /*6400*/  BSYNC B1 ;  /* 0x0000000000017941 */ /* 0x000fea0003800000 */
.L_x_209:
        /* <DEDUP_REMOVED lines=9> */
.L_x_212:
[----:B------:R-:W-:Y:S05]  /*64a0*/  BSYNC B1 ;  /* 0x0000000000017941 */ /* 0x000fea0003800000 */
.L_x_211:
        /* <DEDUP_REMOVED lines=10> */
.L_x_214:
[----:B------:R-:W-:Y:S05]  /*6550*/  BSYNC B1 ;  /* 0x0000000000017941 */ /* 0x000fea0003800000 */
.L_x_213:
        /* <DEDUP_REMOVED lines=10> */
.L_x_216:
[----:B------:R-:W-:Y:S05]  /*6600*/  BSYNC B1 ;  /* 0x0000000000017941 */ /* 0x000fea0003800000 */
.L_x_215:
        /* <DEDUP_REMOVED lines=9> */
.L_x_218:
[----:B------:R-:W-:Y:S05]  /*66a0*/  BSYNC B1 ;  /* 0x0000000000017941 */ /* 0x000fea0003800000 */
.L_x_217:
        /* <DEDUP_REMOVED lines=9> */
.L_x_220:
[----:B------:R-:W-:Y:S05]  /*6740*/  BSYNC B1 ;  /* 0x0000000000017941 */ /* 0x000fea0003800000 */
.L_x_219:
        /* <DEDUP_REMOVED lines=10> */
.L_x_222:
[----:B------:R-:W-:Y:S05]  /*67f0*/  BSYNC B1 ;  /* 0x0000000000017941 */ /* 0x000fea0003800000 */
.L_x_221:
        /* <DEDUP_REMOVED lines=10> */
.L_x_224:
[----:B------:R-:W-:Y:S05]  /*68a0*/  BSYNC B1 ;  /* 0x0000000000017941 */ /* 0x000fea0003800000 */
.L_x_223:
        /* <DEDUP_REMOVED lines=9> */
.L_x_226:
[----:B------:R-:W-:Y:S05]  /*6940*/  BSYNC B1 ;  /* 0x0000000000017941 */ /* 0x000fea0003800000 */
.L_x_225:
        /* <DEDUP_REMOVED lines=9> */
.L_x_228:
[----:B------:R-:W-:Y:S05]  /*69e0*/  BSYNC B1 ;  /* 0x0000000000017941 */ /* 0x000fea0003800000 */
.L_x_227:
        /* <DEDUP_REMOVED lines=10> */
.L_x_230:
[----:B------:R-:W-:Y:S05]  /*6a90*/  BSYNC B1 ;  /* 0x0000000000017941 */ /* 0x000fea0003800000 */
.L_x_229:
        /* <DEDUP_REMOVED lines=10> */
.L_x_232:
[----:B------:R-:W-:Y:S05]  /*6b40*/  BSYNC B1 ;  /* 0x0000000000017941 */ /* 0x000fea0003800000 */
.L_x_231:
        /* <DEDUP_REMOVED lines=9> */
.L_x_234:
[----:B------:R-:W-:Y:S05]  /*6be0*/  BSYNC B1 ;  /* 0x0000000000017941 */ /* 0x000fea0003800000 */
.L_x_233:
        /* <DEDUP_REMOVED lines=9> */
.L_x_236:
[----:B------:R-:W-:Y:S05]  /*6c80*/  BSYNC B1 ;  /* 0x0000000000017941 */ /* 0x000fea0003800000 */
.L_x_235:
        /* <DEDUP_REMOVED lines=10> */
.L_x_238:
[----:B------:R-:W-:Y:S05]  /*6d30*/  BSYNC B1 ;  /* 0x0000000000017941 */ /* 0x000fea0003800000 */
.L_x_237:
        /* <DEDUP_REMOVED lines=10> */
.L_x_240:
[----:B------:R-:W-:Y:S05]  /*6de0*/  BSYNC B1 ;  /* 0x0000000000017941 */ /* 0x000fea0003800000 */
.L_x_239:
        /* <DEDUP_REMOVED lines=9> */
.L_x_242:
[----:B------:R-:W-:Y:S05]  /*6e80*/  BSYNC B1 ;  /* 0x0000000000017941 */ /* 0x000fea0003800000 */
.L_x_241:
        /* <DEDUP_REMOVED lines=9> */
.L_x_244:
[----:B------:R-:W-:Y:S05]  /*6f20*/  BSYNC B1 ;  /* 0x0000000000017941 */ /* 0x000fea0003800000 */
.L_x_243:
        /* <DEDUP_REMOVED lines=10> */
.L_x_246:
[----:B------:R-:W-:Y:S05]  /*6fd0*/  BSYNC B1 ;  /* 0x0000000000017941 */ /* 0x000fea0003800000 */
.L_x_245:
        /* <DEDUP_REMOVED lines=10> */
.L_x_248:
[----:B------:R-:W-:Y:S05]  /*7080*/  BSYNC B1 ;  /* 0x0000000000017941 */ /* 0x000fea0003800000 */
.L_x_247:
        /* <DEDUP_REMOVED lines=9> */
.L_x_250:
[----:B------:R-:W-:Y:S05]  /*7120*/  BSYNC B1 ;  /* 0x0000000000017941 */ /* 0x000fea0003800000 */
.L_x_249:
        /* <DEDUP_REMOVED lines=9> */
.L_x_252:
[----:B------:R-:W-:Y:S05]  /*71c0*/  BSYNC B1 ;  /* 0x0000000000017941 */ /* 0x000fea0003800000 */
.L_x_251:
        /* <DEDUP_REMOVED lines=10> */
.L_x_254:
[----:B------:R-:W-:Y:S05]  /*7270*/  BSYNC B1 ;  /* 0x0000000000017941 */ /* 0x000fea0003800000 */
.L_x_253:
        /* <DEDUP_REMOVED lines=10> */
.L_x_256:
[----:B------:R-:W-:Y:S05]  /*7320*/  BSYNC B1 ;  /* 0x0000000000017941 */ /* 0x000fea0003800000 */
.L_x_255:
        /* <DEDUP_REMOVED lines=9> */
.L_x_258:
[----:B------:R-:W-:Y:S05]  /*73c0*/  BSYNC B1 ;  /* 0x0000000000017941 */ /* 0x000fea0003800000 */
.L_x_257:
        /* <DEDUP_REMOVED lines=9> */
.L_x_260:
[----:B------:R-:W-:Y:S05]  /*7460*/  BSYNC B1 ;  /* 0x0000000000017941 */ /* 0x000fea0003800000 */
.L_x_259:
        /* <DEDUP_REMOVED lines=10> */
.L_x_262:
[----:B------:R-:W-:Y:S05]  /*7510*/  BSYNC B1 ;  /* 0x0000000000017941 */ /* 0x000fea0003800000 */
.L_x_261:
        /* <DEDUP_REMOVED lines=10> */
.L_x_264:
[----:B------:R-:W-:Y:S05]  /*75c0*/  BSYNC B1 ;  /* 0x0000000000017941 */ /* 0x000fea0003800000 */
.L_x_263:
        /* <DEDUP_REMOVED lines=9> */
.L_x_266:
[----:B------:R-:W-:Y:S05]  /*7660*/  BSYNC B1 ;  /* 0x0000000000017941 */ /* 0x000fea0003800000 */
.L_x_265:
        /* <DEDUP_REMOVED lines=9> */
.L_x_268:
[----:B------:R-:W-:Y:S05]  /*7700*/  BSYNC B1 ;  /* 0x0000000000017941 */ /* 0x000fea0003800000 */
.L_x_267:
        /* <DEDUP_REMOVED lines=10> */
.L_x_270:
[----:B------:R-:W-:Y:S05]  /*77b0*/  BSYNC B1 ;  /* 0x0000000000017941 */ /* 0x000fea0003800000 */
.L_x_269:
        /* <DEDUP_REMOVED lines=10> */
.L_x_272:
[----:B------:R-:W-:Y:S05]  /*7860*/  BSYNC B1 ;  /* 0x0000000000017941 */ /* 0x000fea0003800000 */
.L_x_271:
        /* <DEDUP_REMOVED lines=9> */
.L_x_274:
[----:B------:R-:W-:Y:S05]  /*7900*/  BSYNC B1 ;  /* 0x0000000000017941 */ /* 0x000fea0003800000 */
.L_x_273:
        /* <DEDUP_REMOVED lines=9> */
.L_x_276:
[----:B------:R-:W-:Y:S05]  /*79a0*/  BSYNC B1 ;  /* 0x0000000000017941 */ /* 0x000fea0003800000 */
.L_x_275:
        /* <DEDUP_REMOVED lines=10> */
.L_x_278:
[----:B------:R-:W-:Y:S05]  /*7a50*/  BSYNC B1 ;  /* 0x0000000000017941 */ /* 0x000fea0003800000 */
.L_x_277:
        /* <DEDUP_REMOVED lines=10> */
.L_x_280:
[----:B------:R-:W-:Y:S05]  /*7b00*/  BSYNC B1 ;  /* 0x0000000000017941 */ /* 0x000fea0003800000 */
.L_x_279:
        /* <DEDUP_REMOVED lines=9> */
.L_x_282:
[----:B------:R-:W-:Y:S05]  /*7ba0*/  BSYNC B1 ;  /* 0x0000000000017941 */ /* 0x000fea0003800000 */
.L_x_281:
[----:B-----5:R-:W-:Y:S01]  /*7bb0*/  LOP3.LUT R3, R18, 0xffffe000, RZ, 0xc0, !PT ;  /* 0xffffe00012037812 */ /* 0x020fe200078ec0ff */
[----:B0-----:R-:W-:Y:S01]  /*7bc0*/  @P1 IMAD.MOV.U32 R4, RZ, RZ, R10 ;  /* 0x000000ffff041224 */ /* 0x001fe200078e000a */
[----:B------:R-:W-:Y:S01]  /*7bd0*/  ISETP.GT.AND P0, PT, R2, 0x8, P0 ;  /* 0x000000080200780c */ /* 0x000fe20000704270 */
[----:B------:R-:W-:Y:S01]  /*7be0*/  @P1 IMAD.MOV.U32 R5, RZ, RZ, R11 ;  /* 0x000000ffff051224 */ /* 0x000fe200078e000b */
[----:B------:R-:W-:Y:S01]  /*7bf0*/  BSSY B1, `(.L_x_283) ;  /* 0x0000007000017945 */ /* 0x000fe20003800000 */
[----:B------:R-:W-:-:S04]  /*7c00*/  FMUL R3, R3, R22 ;  /* 0x0000001603037220 */ /* 0x000fc80000400000 */
[----:B------:R-:W-:-:S05]  /*7c10*/  FFMA R3, R150, R23, R3 ;  /* 0x0000001796037223 */ /* 0x000fca0000000003 */
[----:B------:R-:W-:-:S05]  /*7c20*/  F2FP.TF32.F32.PACK_B R3, R3 ;  /* 0x00000003ff03723e */ /* 0x000fca00024050ff */
[----:B------:R0:W-:Y:S01]  /*7c30*/  @P1 STG.E desc[UR50][R4.64+0x3e0], R3 ;  /* 0x0003e00304001986 */ /* 0x0001e2000c101932 */
[----:B------:R-:W-:Y:S05]  /*7c40*/  @!P0 BRA `(.L_x_284) ;  /* 0x0000000000048947 */ /* 0x000fea0003800000 */
[----:B------:R0:W5:Y:S02]  /*7c50*/  LDG.E.LTC128B R18, desc[UR50][R8.64+0x3e4] ;  /* 0x0003e43208127981 */ /* 0x000164000c1e1920 */
.L_x_284:
[----:B------:R-:W-:Y:S05]  /*7c60*/  BSYNC B1 ;  /* 0x0000000000017941 */ /* 0x000fea0003800000 */
.L_x_283:
[----:B------:R-:W-:Y:S05]  /*7c70*/  @!P0 BRA `(.L_x_285) ;  /* 0x0000002400508947 */ /* 0x000fea0003800000 */
[----:B0----5:R-:W-:-:S05]  /*7c80*/  LOP3.LUT R3, R18, 0xffffe000, RZ, 0xc0, !PT ;  /* 0xffffe00012037812 */ /* 0x021fca00078ec0ff */
[----:B------:R-:W-:-:S04]  /*7c90*/  FMUL R0, R3, R22 ;  /* 0x0000001603007220 */ /* 0x000fc80000400000 */
[----:B------:R-:W-:-:S05]  /*7ca0*/  FFMA R151, R151, R23, R0 ;  /* 0x0000001797977223 */ /* 0x000fca0000000000 */
[----:B------:R-:W-:-:S05]  /*7cb0*/  F2FP.TF32.F32.PACK_B R151, R151 ;  /* 0x00000097ff97723e */ /* 0x000fca00024050ff */
[----:B------:R0:W-:Y:S01]  /*7cc0*/  STG.E desc[UR50][R10.64+0x3e4], R151 ;  /* 0x0003e4970a007986 */ /* 0x0001e2000c101932 */
[----:B------:R-:W-:Y:S05]  /*7cd0*/  BRA `(.L_x_285) ;  /* 0x0000002400387947 */ /* 0x000fea0003800000 */
.L_x_32:
[----:B------:R-:W-:Y:S01]  /*7ce0*/  ULDC.64 UR4, c[0x0][0x5c0] ;  /* 0x0001700000047ab9 */ /* 0x000fe20000000a00 */
[----:B------:R-:W-:Y:S01]  /*7cf0*/  ISETP.GT.AND P1, PT, R0, 0x1, PT ;  /* 0x000000010000780c */ /* 0x000fe20003f24270 */
[-C--:B------:R-:W-:Y:S01]  /*7d00*/  FMUL R3, R24, R23.reuse ;  /* 0x0000001718037220 */ /* 0x080fe20000400000 */
[----:B------:R-:W-:Y:S01]  /*7d10*/  LEA R4, P0, R170, UR4, 0x2 ;  /* 0x00000004aa047c11 */ /* 0x000fe2000f8010ff */
[-C--:B------:R-:W-:Y:S01]  /*7d20*/  FMUL R25, R25, R23.reuse ;  /* 0x0000001719197220 */ /* 0x080fe20000400000 */
[----:B------:R-:W-:Y:S01]  /*7d30*/  ISETP.GT.AND P3, PT, R2, RZ, P1 ;  /* 0x000000ff0200720c */ /* 0x000fe20000f64270 */
[----:B------:R-:W-:Y:S01]  /*7d40*/  FMUL R9, R26, R23 ;  /* 0x000000171a097220 */ /* 0x000fe20000400000 */
[----:B------:R-:W-:Y:S01]  /*7d50*/  F2FP.TF32.F32.PACK_B R3, R3 ;  /* 0x00000003ff03723e */ /* 0x000fe200024050ff */
[-C--:B------:R-:W-:Y:S01]  /*7d60*/  FMUL R27, R27, R23.reuse ;  /* 0x000000171b1b7220 */ /* 0x080fe20000400000 */
[----:B------:R-:W-:Y:S01]  /*7d70*/  LEA.HI.X R5, R170, UR5, R175, 0x2, P0 ;  /* 0x00000005aa057c11 */ /* 0x000fe200080f14af */
[-C--:B------:R-:W-:Y:S01]  /*7d80*/  FMUL R29, R29, R23.reuse ;  /* 0x000000171d1d7220 */ /* 0x080fe20000400000 */
[----:B------:R-:W-:Y:S01]  /*7d90*/  ISETP.GT.AND P2, PT, R2, 0x8, P2 ;  /* 0x000000080200780c */ /* 0x000fe20001744270 */
[-C--:B------:R-:W-:Y:S01]  /*7da0*/  FMUL R31, R31, R23.reuse ;  /* 0x000000171f1f7220 */ /* 0x080fe20000400000 */
[----:B------:R-:W-:Y:S01]  /*7db0*/  ISETP.GT.AND P0, PT, R0, 0x8, PT ;  /* 0x000000080000780c */ /* 0x000fe20003f04270 */
[----:B------:R0:W-:Y:S01]  /*7dc0*/  @P4 STG.E desc[UR50][R4.64], R3 ;  /* 0x0000000304004986 */ /* 0x0001e2000c101932 */
[C---:B------:R-:W-:Y:S01]  /*7dd0*/  SHF.L.U64.HI R11, R10.reuse, 0x5, R11 ;  /* 0x000000050a0b7819 */ /* 0x040fe2000001020b */
[-C--:B------:R-:W-:Y:S01]  /*7de0*/  FMUL R33, R33, R23.reuse ;  /* 0x0000001721217220 */ /* 0x080fe20000400000 */
[----:B------:R-:W-:Y:S01]  /*7df0*/  LEA R6, P4, R10, R4, 0x5 ;  /* 0x000000040a067211 */ /* 0x000fe200078828ff */
[----:B------:R-:W-:Y:S01]  /*7e00*/  FMUL R35, R35, R23 ;  /* 0x0000001723237220 */ /* 0x000fe20000400000 */
[----:B------:R-:W-:Y:S01]  /*7e10*/  F2FP.TF32.F32.PACK_B R25, R25 ;  /* 0x00000019ff19723e */ /* 0x000fe200024050ff */
[----:B------:R-:W-:Y:S01]  /*7e20*/  FMUL R37, R37, R23 ;  /* 0x0000001725257220 */ /* 0x000fe20000400000 */
[C---:B------:R-:W-:Y:S01]  /*7e30*/  ISETP.GT.AND P1, PT, R2.reuse, 0x8, P1 ;  /* 0x000000080200780c */ /* 0x040fe20000f24270 */
[----:B------:R-:W-:Y:S01]  /*7e40*/  IMAD.X R7, R11, 0x1, R5, P4 ;  /* 0x000000010b077824 */ /* 0x000fe200020e0605 */
[----:B------:R-:W-:Y:S01]  /*7e50*/  ISETP.GT.AND P5, PT, R2, RZ, P0 ;  /* 0x000000ff0200720c */ /* 0x000fe200007a4270 */
[----:B------:R-:W-:Y:S01]  /*7e60*/  @P3 STG.E desc[UR50][R4.64+0x4], R25 ;  /* 0x0000041904003986 */ /* 0x000fe2000c101932 */
[----:B------:R-:W-:Y:S01]  /*7e70*/  F2FP.TF32.F32.PACK_B R9, R9 ;  /* 0x00000009ff09723e */ /* 0x000fe200024050ff */
[-C--:B0-----:R-:W-:Y:S01]  /*7e80*/  FMUL R3, R28, R23.reuse ;  /* 0x000000171c037220 */ /* 0x081fe20000400000 */
[----:B------:R-:W-:Y:S01]  /*7e90*/  ISETP.GT.AND P3, PT, R0, 0x9, PT ;  /* 0x000000090000780c */ /* 0x000fe20003f64270 */
[----:B------:R-:W-:Y:S01]  /*7ea0*/  FMUL R11, R30, R23 ;  /* 0x000000171e0b7220 */ /* 0x000fe20000400000 */
[----:B------:R-:W-:Y:S01]  /*7eb0*/  F2FP.TF32.F32.PACK_B R27, R27 ;  /* 0x0000001bff1b723e */ /* 0x000fe200024050ff */
[----:B------:R0:W-:Y:S01]  /*7ec0*/  @P2 STG.E desc[UR50][R6.64], R9 ;  /* 0x0000000906002986 */ /* 0x0001e2000c101932 */
[----:B------:R-:W-:Y:S01]  /*7ed0*/  F2FP.TF32.F32.PACK_B R3, R3 ;  /* 0x00000003ff03723e */ /* 0x000fe200024050ff */
[-C--:B------:R-:W-:Y:S01]  /*7ee0*/  FMUL R39, R39, R23.reuse ;  /* 0x0000001727277220 */ /* 0x080fe20000400000 */
[C---:B------:R-:W-:Y:S01]  /*7ef0*/  ISETP.GT.AND P4, PT, R2.reuse, RZ, P3 ;  /* 0x000000ff0200720c */ /* 0x040fe20001f84270 */
[----:B------:R-:W-:Y:S01]  /*7f00*/  @P1 STG.E desc[UR50][R6.64+0x4], R27 ;  /* 0x0000041b06001986 */ /* 0x000fe2000c101932 */
[----:B------:R-:W-:Y:S01]  /*7f10*/  ISETP.GT.AND P2, PT, R2, 0x8, P0 ;  /* 0x000000080200780c */ /* 0x000fe20000744270 */
[-C--:B------:R-:W-:Y:S01]  /*7f20*/  FMUL R41, R41, R23.reuse ;  /* 0x0000001729297220 */ /* 0x080fe20000400000 */
[----:B------:R-:W-:Y:S01]  /*7f30*/  ISETP.GT.AND P0, PT, R0, 0x10, PT ;  /* 0x000000100000780c */ /* 0x000fe20003f04270 */
[----:B------:R1:W-:Y:S01]  /*7f40*/  @P5 STG.E desc[UR50][R4.64+0x20], R3 ;  /* 0x0000200304005986 */ /* 0x0003e2000c101932 */
[C---:B------:R-:W-:Y:S01]  /*7f50*/  ISETP.GT.AND P3, PT, R2.reuse, 0x8, P3 ;  /* 0x000000080200780c */ /* 0x040fe20001f64270 */
[-C--:B------:R-:W-:Y:S01]  /*7f60*/  FMUL R43, R43, R23.reuse ;  /* 0x000000172b2b7220 */ /* 0x080fe20000400000 */
[----:B------:R-:W-:Y:S01]  /*7f70*/  ISETP.GT.AND P5, PT, R2, RZ, P0 ;  /* 0x000000ff0200720c */ /* 0x000fe200007a4270 */
[----:B0-----:R-:W-:Y:S01]  /*7f80*/  FMUL R9, R34, R23 ;  /* 0x0000001722097220 */ /* 0x001fe20000400000 */
[----:B------:R-:W-:Y:S01]  /*7f90*/  F2FP.TF32.F32.PACK_B R29, R29 ;  /* 0x0000001dff1d723e */ /* 0x000fe200024050ff */
[----:B------:R-:W-:Y:S01]  /*7fa0*/  FMUL R45, R45, R23 ;  /* 0x000000172d2d7220 */ /* 0x000fe20000400000 */
[----:B------:R-:W-:Y:S01]  /*7fb0*/  F2FP.TF32.F32.PACK_B R11, R11 ;  /* 0x0000000bff0b723e */ /* 0x000fe200024050ff */
[----:B------:R-:W-:Y:S01]  /*7fc0*/  FMUL R47, R47, R23 ;  /* 0x000000172f2f7220 */ /* 0x000fe20000400000 */
[----:B------:R-:W-:Y:S01]  /*7fd0*/  ISETP.GT.AND P1, PT, R0, 0x11, PT ;  /* 0x000000110000780c */ /* 0x000fe20003f24270 */
[----:B------:R-:W-:Y:S01]  /*7fe0*/  @P4 STG.E desc[UR50][R4.64+0x24], R29 ;  /* 0x0000241d04004986 */ /* 0x000fe2000c101932 */
[----:B------:R-:W-:Y:S01]  /*7ff0*/  F2FP.TF32.F32.PACK_B R31, R31 ;  /* 0x0000001fff1f723e */ /* 0x000fe200024050ff */
[-C--:B-1----:R-:W-:Y:S01]  /*8000*/  FMUL R3, R32, R23.reuse ;  /* 0x0000001720037220 */ /* 0x082fe20000400000 */
[C---:B------:R-:W-:Y:S01]  /*8010*/  ISETP.GT.AND P4, PT, R2.reuse, RZ, P1 ;  /* 0x000000ff0200720c */ /* 0x040fe20000f84270 */
[----:B------:R0:W-:Y:S01]  /*8020*/  @P2 STG.E desc[UR50][R6.64+0x20], R11 ;  /* 0x0000200b06002986 */ /* 0x0001e2000c101932 */
[----:B------:R-:W-:Y:S01]  /*8030*/  ISETP.GT.AND P2, PT, R2, 0x8, P0 ;  /* 0x000000080200780c */ /* 0x000fe20000744270 */
[----:B------:R-:W-:Y:S01]  /*8040*/  FMUL R49, R49, R23 ;  /* 0x0000001731317220 */ /* 0x000fe20000400000 */
[----:B------:R-:W-:Y:S01]  /*8050*/  F2FP.TF32.F32.PACK_B R3, R3 ;  /* 0x00000003ff03723e */ /* 0x000fe200024050ff */
[----:B------:R-:W-:Y:S01]  /*8060*/  @P3 STG.E desc[UR50][R6.64+0x24], R31 ;  /* 0x0000241f06003986 */ /* 0x000fe2000c101932 */
[----:B------:R-:W-:Y:S01]  /*8070*/  ISETP.GT.AND P0, PT, R0, 0x18, PT ;  /* 0x000000180000780c */ /* 0x000fe20003f04270 */
[-C--:B------:R-:W-:Y:S01]  /*8080*/  FMUL R51, R51, R23.reuse ;  /* 0x0000001733337220 */ /* 0x080fe20000400000 */
[C---:B------:R-:W-:Y:S01]  /*8090*/  ISETP.GT.AND P3, PT, R2.reuse, 0x8, P1 ;  /* 0x000000080200780c */ /* 0x040fe20000f64270 */
[----:B------:R1:W-:Y:S01]  /*80a0*/  @P5 STG.E desc[UR50][R4.64+0x40], R3 ;  /* 0x0000400304005986 */ /* 0x0003e2000c101932 */
[----:B------:R-:W-:Y:S01]  /*80b0*/  ISETP.GT.AND P5, PT, R2, RZ, P0 ;  /* 0x000000ff0200720c */ /* 0x000fe200007a4270 */
[----:B------:R-:W-:Y:S01]  /*80c0*/  FMUL R53, R53, R23 ;  /* 0x0000001735357220 */ /* 0x000fe20000400000 */
[----:B------:R-:W-:Y:S01]  /*80d0*/  F2FP.TF32.F32.PACK_B R33, R33 ;  /* 0x00000021ff21723e */ /* 0x000fe200024050ff */
[----:B0-----:R-:W-:Y:S01]  /*80e0*/  FMUL R11, R38, R23 ;  /* 0x00000017260b7220 */ /* 0x001fe20000400000 */
[----:B------:R-:W-:Y:S01]  /*80f0*/  F2FP.TF32.F32.PACK_B R9, R9 ;  /* 0x00000009ff09723e */ /* 0x000fe200024050ff */
[----:B------:R-:W-:Y:S01]  /*8100*/  FMUL R55, R55, R23 ;  /* 0x0000001737377220 */ /* 0x000fe20000400000 */
[----:B------:R-:W-:Y:S01]  /*8110*/  ISETP.GT.AND P1, PT, R0, 0x19, PT ;  /* 0x000000190000780c */ /* 0x000fe20003f24270 */
[----:B------:R-:W-:Y:S01]  /*8120*/  @P4 STG.E desc[UR50][R4.64+0x44], R33 ;  /* 0x0000442104004986 */ /* 0x000fe2000c101932 */
[----:B------:R-:W-:Y:S01]  /*8130*/  F2FP.TF32.F32.PACK_B R35, R35 ;  /* 0x00000023ff23723e */ /* 0x000fe200024050ff */
[-C--:B------:R-:W-:Y:S01]  /*8140*/  FMUL R57, R57, R23.reuse ;  /* 0x0000001739397220 */ /* 0x080fe20000400000 */
[----:B------:R-:W-:Y:S01]  /*8150*/  ISETP.GT.AND P4, PT, R2, RZ, P1 ;  /* 0x000000ff0200720c */ /* 0x000fe20000f84270 */
[-C--:B-1----:R-:W-:Y:S01]  /*8160*/  FMUL R3, R36, R23.reuse ;  /* 0x0000001724037220 */ /* 0x082fe20000400000 */
[----:B------:R0:W-:Y:S01]  /*8170*/  @P2 STG.E desc[UR50][R6.64+0x40], R9 ;  /* 0x0000400906002986 */ /* 0x0001e2000c101932 */
[----:B------:R-:W-:Y:S01]  /*8180*/  ISETP.GT.AND P2, PT, R2, 0x8, P0 ;  /* 0x000000080200780c */ /* 0x000fe20000744270 */
[----:B------:R-:W-:Y:S01]  /*8190*/  FMUL R59, R59, R23 ;  /* 0x000000173b3b7220 */ /* 0x000fe20000400000 */
[----:B------:R-:W-:Y:S01]  /*81a0*/  ISETP.GT.AND P0, PT, R0, 0x20, PT ;  /* 0x000000200000780c */ /* 0x000fe20003f04270 */
[----:B------:R-:W-:Y:S01]  /*81b0*/  @P3 STG.E desc[UR50][R6.64+0x44], R35 ;  /* 0x0000442306003986 */ /* 0x000fe2000c101932 */
[----:B------:R-:W-:Y:S01]  /*81c0*/  F2FP.TF32.F32.PACK_B R3, R3 ;  /* 0x00000003ff03723e */ /* 0x000fe200024050ff */
[-C--:B------:R-:W-:Y:S01]  /*81d0*/  FMUL R61, R61, R23.reuse ;  /* 0x000000173d3d7220 */ /* 0x080fe20000400000 */
[C---:B------:R-:W-:Y:S01]  /*81e0*/  ISETP.GT.AND P3, PT, R2.reuse, 0x8, P1 ;  /* 0x000000080200780c */ /* 0x040fe20000f64270 */
[----:B------:R-:W-:Y:S01]  /*81f0*/  FMUL R63, R63, R23 ;  /* 0x000000173f3f7220 */ /* 0x000fe20000400000 */
[----:B------:R-:W-:Y:S01]  /*8200*/  F2FP.TF32.F32.PACK_B R37, R37 ;  /* 0x00000025ff25723e */ /* 0x000fe200024050ff */
[----:B------:R1:W-:Y:S01]  /*8210*/  @P5 STG.E desc[UR50][R4.64+0x60], R3 ;  /* 0x0000600304005986 */ /* 0x0003e2000c101932 */
[----:B------:R-:W-:Y:S01]  /*8220*/  ISETP.GT.AND P5, PT, R2, RZ, P0 ;  /* 0x000000ff0200720c */ /* 0x000fe200007a4270 */
[----:B0-----:R-:W-:Y:S01]  /*8230*/  FMUL R9, R42, R23 ;  /* 0x000000172a097220 */ /* 0x001fe20000400000 */
[----:B------:R-:W-:Y:S01]  /*8240*/  F2FP.TF32.F32.PACK_B R11, R11 ;  /* 0x0000000bff0b723e */ /* 0x000fe200024050ff */
[----:B------:R-:W-:Y:S01]  /*8250*/  @P4 STG.E desc[UR50][R4.64+0x64], R37 ;  /* 0x0000642504004986 */ /* 0x000fe2000c101932 */
[----:B------:R-:W-:Y:S01]  /*8260*/  ISETP.GT.AND P1, PT, R0, 0x21, PT ;  /* 0x000000210000780c */ /* 0x000fe20003f24270 */
[----:B------:R-:W-:Y:S01]  /*8270*/  FMUL R65, R65, R23 ;  /* 0x0000001741417220 */ /* 0x000fe20000400000 */
[----:B------:R-:W-:Y:S01]  /*8280*/  F2FP.TF32.F32.PACK_B R39, R39 ;  /* 0x00000027ff27723e */ /* 0x000fe200024050ff */
[----:B------:R0:W-:Y:S01]  /*8290*/  @P2 STG.E desc[UR50][R6.64+0x60], R11 ;  /* 0x0000600b06002986 */ /* 0x0001e2000c101932 */
[C---:B------:R-:W-:Y:S01]  /*82a0*/  ISETP.GT.AND P4, PT, R2.reuse, RZ, P1 ;  /* 0x000000ff0200720c */ /* 0x040fe20000f84270 */
[-C--:B------:R-:W-:Y:S01]  /*82b0*/  FMUL R67, R67, R23.reuse ;  /* 0x0000001743437220 */ /* 0x080fe20000400000 */
[----:B------:R-:W-:Y:S01]  /*82c0*/  ISETP.GT.AND P2, PT, R2, 0x8, P0 ;  /* 0x000000080200780c */ /* 0x000fe20000744270 */
[-C--:B-1----:R-:W-:Y:S01]  /*82d0*/  FMUL R3, R40, R23.reuse ;  /* 0x0000001728037220 */ /* 0x082fe20000400000 */
[----:B------:R-:W-:Y:S01]  /*82e0*/  ISETP.GT.AND P0, PT, R0, 0x28, PT ;  /* 0x000000280000780c */ /* 0x000fe20003f04270 */
[----:B------:R-:W-:Y:S01]  /*82f0*/  @P3 STG.E desc[UR50][R6.64+0x64], R39 ;  /* 0x0000642706003986 */ /* 0x000fe2000c101932 */
[----:B------:R-:W-:Y:S01]  /*8300*/  ISETP.GT.AND P3, PT, R2, 0x8, P1 ;  /* 0x000000080200780c */ /* 0x000fe20000f64270 */
[----:B------:R-:W-:Y:S01]  /*8310*/  FMUL R69, R69, R23 ;  /* 0x0000001745457220 */ /* 0x000fe20000400000 */
[----:B------:R-:W-:Y:S01]  /*8320*/  F2FP.TF32.F32.PACK_B R3, R3 ;  /* 0x00000003ff03723e */ /* 0x000fe200024050ff */
[----:B------:R-:W-:Y:S01]  /*8330*/  FMUL R71, R71, R23 ;  /* 0x0000001747477220 */ /* 0x000fe20000400000 */
[----:B------:R-:W-:Y:S01]  /*8340*/  F2FP.TF32.F32.PACK_B R41, R41 ;  /* 0x00000029ff29723e */ /* 0x000fe200024050ff */
[----:B0-----:R-:W-:Y:S01]  /*8350*/  FMUL R11, R46, R23 ;  /* 0x000000172e0b7220 */ /* 0x001fe20000400000 */
[----:B------:R-:W-:Y:S01]  /*8360*/  F2FP.TF32.F32.PACK_B R9, R9 ;  /* 0x00000009ff09723e */ /* 0x000fe200024050ff */
[----:B------:R0:W-:Y:S01]  /*8370*/  @P5 STG.E desc[UR50][R4.64+0x80], R3 ;  /* 0x0000800304005986 */ /* 0x0001e2000c101932 */
[----:B------:R-:W-:Y:S01]  /*8380*/  ISETP.GT.AND P5, PT, R2, RZ, P0 ;  /* 0x000000ff0200720c */ /* 0x000fe200007a4270 */
[----:B------:R-:W-:Y:S01]  /*8390*/  FMUL R73, R73, R23 ;  /* 0x0000001749497220 */ /* 0x000fe20000400000 */
[----:B------:R-:W-:Y:S01]  /*83a0*/  ISETP.GT.AND P1, PT, R0, 0x29, PT ;  /* 0x000000290000780c */ /* 0x000fe20003f24270 */
[----:B------:R-:W-:Y:S01]  /*83b0*/  @P4 STG.E desc[UR50][R4.64+0x84], R41 ;  /* 0x0000842904004986 */ /* 0x000fe2000c101932 */
[----:B------:R-:W-:Y:S01]  /*83c0*/  F2FP.TF32.F32.PACK_B R43, R43 ;  /* 0x0000002bff2b723e */ /* 0x000fe200024050ff */
[-C--:B------:R-:W-:Y:S01]  /*83d0*/  FMUL R75, R75, R23.reuse ;  /* 0x000000174b4b7220 */ /* 0x080fe20000400000 */
[C---:B------:R-:W-:Y:S01]  /*83e0*/  ISETP.GT.AND P4, PT, R2.reuse, RZ, P1 ;  /* 0x000000ff0200720c */ /* 0x040fe20000f84270 */
[----:B------:R1:W-:Y:S01]  /*83f0*/  @P2 STG.E desc[UR50][R6.64+0x80], R9 ;  /* 0x0000800906002986 */ /* 0x0003e2000c101932 */
[----:B------:R-:W-:Y:S01]  /*8400*/  ISETP.GT.AND P2, PT, R2, 0x8, P0 ;  /* 0x000000080200780c */ /* 0x000fe20000744270 */
[-C--:B------:R-:W-:Y:S01]  /*8410*/  FMUL R77, R77, R23.reuse ;  /* 0x000000174d4d7220 */ /* 0x080fe20000400000 */
[----:B------:R-:W-:Y:S01]  /*8420*/  ISETP.GT.AND P0, PT, R0, 0x30, PT ;  /* 0x000000300000780c */ /* 0x000fe20003f04270 */
[-C--:B0-----:R-:W-:Y:S01]  /*8430*/  FMUL R3, R44, R23.reuse ;  /* 0x000000172c037220 */ /* 0x081fe20000400000 */
[----:B------:R-:W-:Y:S01]  /*8440*/  @P3 STG.E desc[UR50][R6.64+0x84], R43 ;  /* 0x0000842b06003986 */ /* 0x000fe2000c101932 */
[----:B------:R-:W-:Y:S01]  /*8450*/  ISETP.GT.AND P3, PT, R2, 0x8, P1 ;  /* 0x000000080200780c */ /* 0x000fe20000f64270 */
[----:B------:R-:W-:Y:S01]  /*8460*/  FMUL R79, R79, R23 ;  /* 0x000000174f4f7220 */ /* 0x000fe20000400000 */
[----:B------:R-:W-:Y:S01]  /*8470*/  F2FP.TF32.F32.PACK_B R45, R45 ;  /* 0x0000002dff2d723e */ /* 0x000fe200024050ff */
[----:B------:R-:W-:Y:S01]  /*8480*/  FMUL R81, R81, R23 ;  /* 0x0000001751517220 */ /* 0x000fe20000400000 */
[----:B------:R-:W-:Y:S01]  /*8490*/  F2FP.TF32.F32.PACK_B R3, R3 ;  /* 0x00000003ff03723e */ /* 0x000fe200024050ff */
[----:B------:R-:W-:Y:S01]  /*84a0*/  FMUL R83, R83, R23 ;  /* 0x0000001753537220 */ /* 0x000fe20000400000 */
[----:B------:R-:W-:Y:S01]  /*84b0*/  F2FP.TF32.F32.PACK_B R11, R11 ;  /* 0x0000000bff0b723e */ /* 0x000fe200024050ff */
[-C--:B-1----:R-:W-:Y:S01]  /*84c0*/  FMUL R9, R50, R23.reuse ;  /* 0x0000001732097220 */ /* 0x082fe20000400000 */
[----:B------:R-:W-:Y:S01]  /*84d0*/  ISETP.GT.AND P1, PT, R0, 0x31, PT ;  /* 0x000000310000780c */ /* 0x000fe20003f24270 */
[----:B------:R0:W-:Y:S01]  /*84e0*/  @P5 STG.E desc[UR50][R4.64+0xa0], R3 ;  /* 0x0000a00304005986 */ /* 0x0001e2000c101932 */
[C---:B------:R-:W-:Y:S01]  /*84f0*/  ISETP.GT.AND P5, PT, R2.reuse, RZ, P0 ;  /* 0x000000ff0200720c */ /* 0x040fe200007a4270 */
[----:B------:R-:W-:Y:S01]  /*8500*/  FMUL R85, R85, R23 ;  /* 0x0000001755557220 */ /* 0x000fe20000400000 */
[----:B------:R-:W-:Y:S01]  /*8510*/  F2FP.TF32.F32.PACK_B R47, R47 ;  /* 0x0000002fff2f723e */ /* 0x000fe200024050ff */
[----:B------:R-:W-:Y:S01]  /*8520*/  @P4 STG.E desc[UR50][R4.64+0xa4], R45 ;  /* 0x0000a42d04004986 */ /* 0x000fe2000c101932 */
[C---:B------:R-:W-:Y:S01]  /*8530*/  ISETP.GT.AND P4, PT, R2.reuse, RZ, P1 ;  /* 0x000000ff0200720c */ /* 0x040fe20000f84270 */
[----:B------:R-:W-:Y:S01]  /*8540*/  FMUL R87, R87, R23 ;  /* 0x0000001757577220 */ /* 0x000fe20000400000 */
[----:B------:R-:W-:Y:S01]  /*8550*/  F2FP.TF32.F32.PACK_B R49, R49 ;  /* 0x00000031ff31723e */ /* 0x000fe200024050ff */
        /* <DEDUP_REMOVED lines=11> */
[-C--:B------:R-:W-:Y:S01]  /*8610*/  FMUL R95, R95, R23.reuse ;  /* 0x000000175f5f7220 */ /* 0x080fe20000400000 */
[----:B------:R-:W-:Y:S01]  /*8620*/  ISETP.GT.AND P1, PT, R0, 0x39, PT ;  /* 0x000000390000780c */ /* 0x000fe20003f24270 */
[----:B-1----:R-:W-:Y:S01]  /*8630*/  FMUL R11, R54, R23 ;  /* 0x00000017360b7220 */ /* 0x002fe20000400000 */
[----:B------:R-:W-:Y:S01]  /*8640*/  F2FP.TF32.F32.PACK_B R51, R51 ;  /* 0x00000033ff33723e */ /* 0x000fe200024050ff */
        /* <DEDUP_REMOVED lines=15> */
[-C--:B------:R-:W-:Y:S01]  /*8740*/  FMUL R103, R103, R23.reuse ;  /* 0x0000001767677220 */ /* 0x080fe20000400000 */
[----:B------:R-:W-:Y:S01]  /*8750*/  ISETP.GT.AND P1, PT, R0, 0x41, PT ;  /* 0x000000410000780c */ /* 0x000fe20003f24270 */
[----:B------:R-:W-:Y:S01]  /*8760*/  FMUL R105, R105, R23 ;  /* 0x0000001769697220 */ /* 0x000fe20000400000 */
[----:B------:R-:W-:Y:S01]  /*8770*/  F2FP.TF32.F32.PACK_B R3, R3 ;  /* 0x00000003ff03723e */ /* 0x000fe200024050ff */
[----:B------:R-:W-:Y:S01]  /*8780*/  FMUL R107, R107, R23 ;  /* 0x000000176b6b7220 */ /* 0x000fe20000400000 */
[----:B------:R-:W-:Y:S01]  /*8790*/  F2FP.TF32.F32.PACK_B R55, R55 ;  /* 0x00000037ff37723e */ /* 0x000fe200024050ff */
        /* <DEDUP_REMOVED lines=21> */
[-C--:B------:R-:W-:Y:S01]  /*88f0*/  FMUL R119, R119, R23.reuse ;  /* 0x0000001777777220 */ /* 0x080fe20000400000 */
[----:B-1----:R-:W-:Y:S01]  /*8900*/  FMUL R11, R62, R23 ;  /* 0x000000173e0b7220 */ /* 0x002fe20000400000 */
[----:B------:R-:W-:Y:S01]  /*8910*/  F2FP.TF32.F32.PACK_B R61, R61 ;  /* 0x0000003dff3d723e */ /* 0x000fe200024050ff */
[-C--:B------:R-:W-:Y:S01]  /*8920*/  FMUL R121, R121, R23.reuse ;  /* 0x0000001779797220 */ /* 0x080fe20000400000 */
        /* <DEDUP_REMOVED lines=51> */
[----:B------:R-:W-:Y:S01]  /*8c60*/  ISETP.GT.AND P4, PT, R2, RZ, P1 ;  /* 0x000000ff0200720c */ /* 0x000fe20000f84270 */
[----:B------:R-:W-:Y:S01]  /*8c70*/  FMUL R15, R150, R23 ;  /* 0x00000017960f7220 */ /* 0x000fe20000400000 */
[----:B------:R-:W-:Y:S01]  /*8c80*/  F2FP.TF32.F32.PACK_B R71, R71 ;  /* 0x00000047ff47723e */ /* 0x000fe200024050ff */
[----:B------:R1:W-:Y:S01]  /*8c90*/  @P2 STG.E desc[UR50][R6.64+0x140], R9 ;  /* 0x0001400906002986 */ /* 0x0003e2000c101932 */
[----:B------:R-:W-:Y:S01]  /*8ca0*/  ISETP.GT.AND P2, PT, R2, 0x8, P0 ;  /* 0x000000080200780c */ /* 0x000fe20000744270 */
[-C--:B------:R-:W-:Y:S01]  /*8cb0*/  FMUL R151, R151, R23.reuse ;  /* 0x0000001797977220 */ /* 0x080fe20000400000 */
[----:B------:R-:W-:Y:S01]  /*8cc0*/  ISETP.GT.AND P0, PT, R0, 0x60, PT ;  /* 0x000000600000780c */ /* 0x000fe20003f04270 */
[----:B0-----:R-:W-:Y:S01]  /*8cd0*/  FMUL R3, R68, R23 ;  /* 0x0000001744037220 */ /* 0x001fe20000400000 */
[----:B------:R-:W-:Y:S01]  /*8ce0*/  @P3 STG.E desc[UR50][R6.64+0x144], R67 ;  /* 0x0001444306003986 */ /* 0x000fe2000c101932 */
[----:B------:R-:W-:-:S02]  /*8cf0*/  ISETP.GT.AND P3, PT, R2, 0x8, P1 ;  /* 0x000000080200780c */ /* 0x000fc40000f64270 */
[----:B------:R-:W-:Y:S02]  /*8d00*/  ISETP.GT.AND P1, PT, R0, 0x61, PT ;  /* 0x000000610000780c */ /* 0x000fe40003f24270 */
[----:B------:R-:W-:Y:S01]  /*8d10*/  F2FP.TF32.F32.PACK_B R3, R3 ;  /* 0x00000003ff03723e */ /* 0x000fe200024050ff */
[----:B-1----:R-:W-:Y:S01]  /*8d20*/  FMUL R9, R74, R23 ;  /* 0x000000174a097220 */ /* 0x002fe20000400000 */
[----:B------:R-:W-:-:S03]  /*8d30*/  F2FP.TF32.F32.PACK_B R73, R73 ;  /* 0x00000049ff49723e */ /* 0x000fc600024050ff */
[----:B------:R0:W-:Y:S01]  /*8d40*/  @P5 STG.E desc[UR50][R4.64+0x160], R3 ;  /* 0x0001600304005986 */ /* 0x0001e2000c101932 */
[C---:B------:R-:W-:Y:S02]  /*8d50*/  ISETP.GT.AND P5, PT, R2.reuse, RZ, P0 ;  /* 0x000000ff0200720c */ /* 0x040fe400007a4270 */
[----:B------:R-:W-:Y:S01]  /*8d60*/  F2FP.TF32.F32.PACK_B R9, R9 ;  /* 0x00000009ff09723e */ /* 0x000fe200024050ff */
[----:B------:R-:W-:Y:S01]  /*8d70*/  @P4 STG.E desc[UR50][R4.64+0x164], R69 ;  /* 0x0001644504004986 */ /* 0x000fe2000c101932 */
[C---:B------:R-:W-:Y:S02]  /*8d80*/  ISETP.GT.AND P4, PT, R2.reuse, RZ, P1 ;  /* 0x000000ff0200720c */ /* 0x040fe40000f84270 */
[----:B------:R-:W-:Y:S01]  /*8d90*/  F2FP.TF32.F32.PACK_B R75, R75 ;  /* 0x0000004bff4b723e */ /* 0x000fe200024050ff */
[----:B------:R1:W-:Y:S01]  /*8da0*/  @P2 STG.E desc[UR50][R6.64+0x160], R11 ;  /* 0x0001600b06002986 */ /* 0x0003e2000c101932 */
[----:B------:R-:W-:Y:S02]  /*8db0*/  ISETP.GT.AND P2, PT, R2, 0x8, P0 ;  /* 0x000000080200780c */ /* 0x000fe40000744270 */
        /* <DEDUP_REMOVED lines=250> */
[----:B------:R-:W-:Y:S01]  /*9d60*/  ISETP.GT.AND P0, PT, R2, 0x8, P0 ;  /* 0x000000080200780c */ /* 0x000fe20000704270 */
[----:B------:R-:W-:Y:S01]  /*9d70*/  @P4 STG.E desc[UR50][R4.64+0x364], R133 ;  /* 0x0003648504004986 */ /* 0x000fe2000c101932 */
[----:B------:R-:W-:Y:S02]  /*9d80*/  ISETP.GT.AND P4, PT, R0, 0xe9, PT ;  /* 0x000000e90000780c */ /* 0x000fe40003f84270 */
[----:B------:R-:W-:Y:S01]  /*9d90*/  F2FP.TF32.F32.PACK_B R9, R9 ;  /* 0x00000009ff09723e */ /* 0x000fe200024050ff */
[----:B------:R1:W-:Y:S01]  /*9da0*/  @P2 STG.E desc[UR50][R6.64+0x360], R11 ;  /* 0x0003600b06002986 */ /* 0x0003e2000c101932 */
[C---:B------:R-:W-:Y:S02]  /*9db0*/  ISETP.GT.AND P2, PT, R2.reuse, RZ, P1 ;  /* 0x000000ff0200720c */ /* 0x040fe40000f44270 */
[----:B------:R-:W-:Y:S01]  /*9dc0*/  ISETP.GT.AND P1, PT, R2, 0x8, P1 ;  /* 0x000000080200780c */ /* 0x000fe20000f24270 */
[----:B0-----:R-:W-:Y:S01]  /*9dd0*/  FMUL R3, R136, R23 ;  /* 0x0000001788037220 */ /* 0x001fe20000400000 */
[----:B------:R-:W-:Y:S01]  /*9de0*/  @P3 STG.E desc[UR50][R6.64+0x364], R135 ;  /* 0x0003648706003986 */ /* 0x000fe2000c101932 */
[----:B------:R-:W-:-:S02]  /*9df0*/  ISETP.GT.AND P6, PT, R2, RZ, P4 ;  /* 0x000000ff0200720c */ /* 0x000fc400027c4270 */
[----:B------:R-:W-:Y:S02]  /*9e00*/  F2FP.TF32.F32.PACK_B R139, R139 ;  /* 0x0000008bff8b723e */ /* 0x000fe400024050ff */
[----:B------:R-:W-:Y:S02]  /*9e10*/  F2FP.TF32.F32.PACK_B R3, R3 ;  /* 0x00000003ff03723e */ /* 0x000fe400024050ff */
[----:B------:R-:W-:Y:S01]  /*9e20*/  F2FP.TF32.F32.PACK_B R141, R141 ;  /* 0x0000008dff8d723e */ /* 0x000fe200024050ff */
[----:B-1----:R-:W-:Y:S01]  /*9e30*/  FMUL R11, R146, R23 ;  /* 0x00000017920b7220 */ /* 0x002fe20000400000 */
[----:B------:R-:W-:Y:S01]  /*9e40*/  ISETP.GT.AND P4, PT, R2, 0x8, P4 ;  /* 0x000000080200780c */ /* 0x000fe20002784270 */
[----:B------:R0:W-:Y:S01]  /*9e50*/  @P5 STG.E desc[UR50][R4.64+0x380], R3 ;  /* 0x0003800304005986 */ /* 0x0001e2000c101932 */
[----:B------:R-:W-:Y:S02]  /*9e60*/  ISETP.GT.AND P5, PT, R0, 0xe8, PT ;  /* 0x000000e80000780c */ /* 0x000fe40003fa4270 */
[----:B------:R-:W-:Y:S01]  /*9e70*/  F2FP.TF32.F32.PACK_B R143, R143 ;  /* 0x0000008fff8f723e */ /* 0x000fe200024050ff */
[----:B------:R-:W-:Y:S01]  /*9e80*/  @P2 STG.E desc[UR50][R4.64+0x384], R137 ;  /* 0x0003848904002986 */ /* 0x000fe2000c101932 */
[----:B------:R-:W-:-:S02]  /*9e90*/  ISETP.GT.AND P3, PT, R2, RZ, P5 ;  /* 0x000000ff0200720c */ /* 0x000fc40002f64270 */
[----:B------:R-:W-:Y:S01]  /*9ea0*/  ISETP.GT.AND P5, PT, R2, 0x8, P5 ;  /* 0x000000080200780c */ /* 0x000fe20002fa4270 */
[----:B------:R1:W-:Y:S01]  /*9eb0*/  @P0 STG.E desc[UR50][R6.64+0x380], R9 ;  /* 0x0003800906000986 */ /* 0x0003e2000c101932 */
[C---:B------:R-:W-:Y:S02]  /*9ec0*/  ISETP.GT.AND P2, PT, R0.reuse, 0xf1, PT ;  /* 0x000000f10000780c */ /* 0x040fe40003f44270 */
[----:B------:R-:W-:Y:S01]  /*9ed0*/  ISETP.GT.AND P0, PT, R0, 0xf9, PT ;  /* 0x000000f90000780c */ /* 0x000fe20003f04270 */
[----:B0-----:R-:W-:Y:S01]  /*9ee0*/  FMUL R3, R140, R23 ;  /* 0x000000178c037220 */ /* 0x001fe20000400000 */
[----:B------:R-:W-:Y:S01]  /*9ef0*/  @P1 STG.E desc[UR50][R6.64+0x384], R139 ;  /* 0x0003848b06001986 */ /* 0x000fe2000c101932 */
[----:B------:R-:W-:Y:S02]  /*9f00*/  ISETP.GT.AND P1, PT, R0, 0xf8, PT ;  /* 0x000000f80000780c */ /* 0x000fe40003f24270 */
[----:B------:R-:W-:Y:S02]  /*9f10*/  F2FP.TF32.F32.PACK_B R145, R145 ;  /* 0x00000091ff91723e */ /* 0x000fe400024050ff */
[----:B------:R-:W-:Y:S01]  /*9f20*/  F2FP.TF32.F32.PACK_B R3, R3 ;  /* 0x00000003ff03723e */ /* 0x000fe200024050ff */
[----:B-1----:R-:W-:Y:S01]  /*9f30*/  FMUL R9, R142, R23 ;  /* 0x000000178e097220 */ /* 0x002fe20000400000 */
[----:B------:R-:W-:-:S03]  /*9f40*/  F2FP.TF32.F32.PACK_B R11, R11 ;  /* 0x0000000bff0b723e */ /* 0x000fc600024050ff */
[----:B------:R0:W-:Y:S01]  /*9f50*/  @P3 STG.E desc[UR50][R4.64+0x3a0], R3 ;  /* 0x0003a00304003986 */ /* 0x0001e2000c101932 */
[----:B------:R-:W-:Y:S02]  /*9f60*/  ISETP.GT.AND P3, PT, R0, 0xf0, PT ;  /* 0x000000f00000780c */ /* 0x000fe40003f64270 */
[----:B------:R-:W-:Y:S01]  /*9f70*/  F2FP.TF32.F32.PACK_B R9, R9 ;  /* 0x00000009ff09723e */ /* 0x000fe200024050ff */
[----:B------:R-:W-:Y:S01]  /*9f80*/  @P6 STG.E desc[UR50][R4.64+0x3a4], R141 ;  /* 0x0003a48d04006986 */ /* 0x000fe2000c101932 */
[C---:B------:R-:W-:Y:S02]  /*9f90*/  ISETP.GT.AND P6, PT, R2.reuse, RZ, P3 ;  /* 0x000000ff0200720c */ /* 0x040fe40001fc4270 */
[C---:B------:R-:W-:Y:S01]  /*9fa0*/  ISETP.GT.AND P3, PT, R2.reuse, 0x8, P3 ;  /* 0x000000080200780c */ /* 0x040fe20001f64270 */
[----:B------:R-:W-:Y:S01]  /*9fb0*/  @P5 STG.E desc[UR50][R6.64+0x3a0], R9 ;  /* 0x0003a00906005986 */ /* 0x000fe2000c101932 */
[C---:B------:R-:W-:Y:S02]  /*9fc0*/  ISETP.GT.AND P5, PT, R2.reuse, RZ, P2 ;  /* 0x000000ff0200720c */ /* 0x040fe400017a4270 */
[----:B------:R-:W-:Y:S01]  /*9fd0*/  ISETP.GT.AND P2, PT, R2, 0x8, P2 ;  /* 0x000000080200780c */ /* 0x000fe20001744270 */
[----:B0-----:R-:W-:Y:S01]  /*9fe0*/  FMUL R3, R144, R23 ;  /* 0x0000001790037220 */ /* 0x001fe20000400000 */
[----:B------:R-:W-:Y:S01]  /*9ff0*/  @P4 STG.E desc[UR50][R6.64+0x3a4], R143 ;  /* 0x0003a48f06004986 */ /* 0x000fe2000c101932 */
[----:B------:R-:W-:-:S02]  /*a000*/  ISETP.GT.AND P4, PT, R2, RZ, P0 ;  /* 0x000000ff0200720c */ /* 0x000fc40000784270 */
[C---:B------:R-:W-:Y:S02]  /*a010*/  ISETP.GT.AND P0, PT, R2.reuse, 0x8, P0 ;  /* 0x000000080200780c */ /* 0x040fe40000704270 */
[----:B------:R-:W-:Y:S02]  /*a020*/  F2FP.TF32.F32.PACK_B R3, R3 ;  /* 0x00000003ff03723e */ /* 0x000fe400024050ff */
[----:B------:R-:W-:Y:S02]  /*a030*/  F2FP.TF32.F32.PACK_B R147, R147 ;  /* 0x00000093ff93723e */ /* 0x000fe400024050ff */
[----:B------:R-:W-:Y:S01]  /*a040*/  F2FP.TF32.F32.PACK_B R13, R13 ;  /* 0x0000000dff0d723e */ /* 0x000fe200024050ff */
[----:B------:R0:W-:Y:S01]  /*a050*/  @P6 STG.E desc[UR50][R4.64+0x3c0], R3 ;  /* 0x0003c00304006986 */ /* 0x0001e2000c101932 */
[C---:B------:R-:W-:Y:S02]  /*a060*/  ISETP.GT.AND P6, PT, R2.reuse, RZ, P1 ;  /* 0x000000ff0200720c */ /* 0x040fe40000fc4270 */
[----:B------:R-:W-:Y:S01]  /*a070*/  ISETP.GT.AND P1, PT, R2, 0x8, P1 ;  /* 0x000000080200780c */ /* 0x000fe20000f24270 */
[----:B------:R-:W-:Y:S01]  /*a080*/  @P5 IMAD.MOV.U32 R2, RZ, RZ, R4 ;  /* 0x000000ffff025224 */ /* 0x000fe200078e0004 */
[----:B------:R-:W-:-:S02]  /*a090*/  F2FP.TF32.F32.PACK_B R149, R149 ;  /* 0x00000095ff95723e */ /* 0x000fc400024050ff */
[----:B------:R-:W-:Y:S02]  /*a0a0*/  F2FP.TF32.F32.PACK_B R15, R15 ;  /* 0x0000000fff0f723e */ /* 0x000fe400024050ff */
[----:B------:R-:W-:Y:S01]  /*a0b0*/  F2FP.TF32.F32.PACK_B R151, R151 ;  /* 0x00000097ff97723e */ /* 0x000fe200024050ff */
[----:B0-----:R-:W-:-:S05]  /*a0c0*/  @P5 IMAD.MOV.U32 R3, RZ, RZ, R5 ;  /* 0x000000ffff035224 */ /* 0x001fca00078e0005 */
[----:B------:R0:W-:Y:S02]  /*a0d0*/  @P5 STG.E desc[UR50][R2.64+0x3c4], R145 ;  /* 0x0003c49102005986 */ /* 0x0001e4000c101932 */
[----:B0-----:R-:W-:Y:S02]  /*a0e0*/  @P3 IMAD.MOV.U32 R2, RZ, RZ, R6 ;  /* 0x000000ffff023224 */ /* 0x001fe400078e0006 */
[----:B------:R-:W-:-:S05]  /*a0f0*/  @P3 IMAD.MOV.U32 R3, RZ, RZ, R7 ;  /* 0x000000ffff033224 */ /* 0x000fca00078e0007 */
[----:B------:R0:W-:Y:S02]  /*a100*/  @P3 STG.E desc[UR50][R2.64+0x3c0], R11 ;  /* 0x0003c00b02003986 */ /* 0x0001e4000c101932 */
[----:B0-----:R-:W-:Y:S02]  /*a110*/  @P2 IMAD.MOV.U32 R2, RZ, RZ, R6 ;  /* 0x000000ffff022224 */ /* 0x001fe400078e0006 */
[----:B------:R-:W-:-:S05]  /*a120*/  @P2 IMAD.MOV.U32 R3, RZ, RZ, R7 ;  /* 0x000000ffff032224 */ /* 0x000fca00078e0007 */
[----:B------:R0:W-:Y:S02]  /*a130*/  @P2 STG.E desc[UR50][R2.64+0x3c4], R147 ;  /* 0x0003c49302002986 */ /* 0x0001e4000c101932 */
[----:B0-----:R-:W-:Y:S02]  /*a140*/  @P6 IMAD.MOV.U32 R2, RZ, RZ, R4 ;  /* 0x000000ffff026224 */ /* 0x001fe400078e0004 */
[----:B------:R-:W-:-:S05]  /*a150*/  @P6 IMAD.MOV.U32 R3, RZ, RZ, R5 ;  /* 0x000000ffff036224 */ /* 0x000fca00078e0005 */
[----:B------:R0:W-:Y:S04]  /*a160*/  @P6 STG.E desc[UR50][R2.64+0x3e0], R13 ;  /* 0x0003e00d02006986 */ /* 0x0001e8000c101932 */
[----:B------:R1:W-:Y:S01]  /*a170*/  @P4 STG.E desc[UR50][R4.64+0x3e4], R149 ;  /* 0x0003e49504004986 */ /* 0x0003e2000c101932 */
[----:B0-----:R-:W-:Y:S02]  /*a180*/  @P1 IMAD.MOV.U32 R2, RZ, RZ, R6 ;  /* 0x000000ffff021224 */ /* 0x001fe400078e0006 */
[----:B------:R-:W-:-:S05]  /*a190*/  @P1 IMAD.MOV.U32 R3, RZ, RZ, R7 ;  /* 0x000000ffff031224 */ /* 0x000fca00078e0007 */
[----:B------:R1:W-:Y:S04]  /*a1a0*/  @P1 STG.E desc[UR50][R2.64+0x3e0], R15 ;  /* 0x0003e00f02001986 */ /* 0x0003e8000c101932 */
[----:B------:R1:W-:Y:S02]  /*a1b0*/  @P0 STG.E desc[UR50][R6.64+0x3e4], R151 ;  /* 0x0003e49706000986 */ /* 0x0003e4000c101932 */
.L_x_285:
[----:B------:R-:W-:Y:S05]  /*a1c0*/  BSYNC B0 ;  /* 0x0000000000007941 */ /* 0x000fea0003800000 */
.L_x_31:
[----:B-1----:R-:W-:Y:S01]  /*a1d0*/  IMAD.U32 R2, RZ, RZ, UR38 ;  /* 0x00000026ff027e24 */ /* 0x002fe2000f8e00ff */
[----:B------:R-:W-:Y:S01]  /*a1e0*/  ULDC.64 UR4, c[0x0][0x650] ;  /* 0x0001940000047ab9 */ /* 0x000fe20000000a00 */
[----:B------:R-:W-:Y:S01]  /*a1f0*/  IMAD.U32 R0, RZ, RZ, UR41 ;  /* 0x00000029ff007e24 */ /* 0x000fe2000f8e00ff */
[----:B------:R1:W-:Y:S01]  /*a200*/  SYNCS.ARRIVE.TRANS64.A1T0 RZ, [R158+UR46], RZ ;  /* 0x000000ff9eff79a7 */ /* 0x0003e2000810002e */
[----:B0-----:R-:W-:Y:S01]  /*a210*/  IMAD.U32 R3, RZ, RZ, UR39 ;  /* 0x00000027ff037e24 */ /* 0x001fe2000f8e00ff */
[C---:B------:R-:W-:Y:S01]  /*a220*/  LEA R16, P0, R2.reuse, R16, 0x1 ;  /* 0x0000001002107211 */ /* 0x040fe200078008ff */
[----:B-----5:R-:W-:Y:S02]  /*a230*/  IMAD.MOV.U32 R18, RZ, RZ, -0x1 ;  /* 0xffffffffff127424 */ /* 0x020fe400078e00ff */
[----:B------:R-:W-:Y:S01]  /*a240*/  IMAD.MOV.U32 R19, RZ, RZ, -0x1 ;  /* 0xffffffffff137424 */ /* 0x000fe200078e00ff */
[----:B------:R-:W-:Y:S01]  /*a250*/  LEA.HI.X R17, R2, R17, R0, 0x1, P0 ;  /* 0x0000001102117211 */ /* 0x000fe200000f0c00 */
[----:B------:R-:W-:Y:S01]  /*a260*/  IMAD.MOV.U32 R2, RZ, RZ, -0x1 ;  /* 0xffffffffff027424 */ /* 0x000fe200078e00ff */
[----:B------:R-:W-:-:S02]  /*a270*/  ISETP.GE.U32.AND P0, PT, R16, UR4, PT ;  /* 0x0000000410007c0c */ /* 0x000fc4000bf06070 */
[----:B------:R-:W-:Y:S02]  /*a280*/  PRMT R0, RZ, 0x7610, R0 ;  /* 0x00007610ff007816 */ /* 0x000fe40000000000 */
[----:B------:R-:W-:-:S13]  /*a290*/  ISETP.GE.U32.AND.EX P0, PT, R17, UR5, PT, P0 ;  /* 0x0000000511007c0c */ /* 0x000fda000bf06100 */
[----:B-1----:R-:W-:Y:S05]  /*a2a0*/  @P0 BRA `(.L_x_286) ;  /* 0x00000004008c0947 */ /* 0x002fea0003800000 */
[----:B------:R-:W0:Y:S01]  /*a2b0*/  S2UR UR7, SR_CTAID.X ;  /* 0x00000000000779c3 */ /* 0x000e220000002500 */
[----:B------:R-:W-:Y:S01]  /*a2c0*/  ULDC.64 UR4, c[0x0][0x628] ;  /* 0x00018a0000047ab9 */ /* 0x000fe20000000a00 */
[----:B------:R-:W-:Y:S01]  /*a2d0*/  ULDC UR6, c[0x0][0x150] ;  /* 0x0000540000067ab9 */ /* 0x000fe20000000800 */
[----:B------:R-:W-:Y:S01]  /*a2e0*/  ISETP.NE.U32.AND P0, PT, RZ, UR4, PT ;  /* 0x00000004ff007c0c */ /* 0x000fe2000bf05070 */
[----:B------:R-:W-:Y:S01]  /*a2f0*/  ULDC UR15, c[0x0][0x630] ;  /* 0x00018c00000f7ab9 */ /* 0x000fe20000000800 */
[C---:B------:R-:W-:Y:S01]  /*a300*/  R2UR UR16, R16.reuse ;  /* 0x00000000101072ca */ /* 0x040fe200000e0000 */
[----:B------:R-:W-:Y:S01]  /*a310*/  ULDC UR18, c[0x0][0x154] ;  /* 0x0000550000127ab9 */ /* 0x000fe20000000800 */
[----:B------:R-:W-:Y:S01]  /*a320*/  ISETP.NE.AND.EX P0, PT, RZ, UR5, PT, P0 ;  /* 0x00000005ff007c0c */ /* 0x000fe2000bf05300 */
[----:B------:R-:W1:Y:S01]  /*a330*/  S2UR UR19, SR_CTAID.Y ;  /* 0x00000000001379c3 */ /* 0x000e620000002600 */
[----:B------:R-:W-:Y:S02]  /*a340*/  R2UR UR17, R17 ;  /* 0x00000000111172ca */ /* 0x000fe400000e0000 */
[----:B------:R-:W-:-:S02]  /*a350*/  R2UR UR12, R16 ;  /* 0x00000000100c72ca */ /* 0x000fc400000e0000 */
[----:B------:R-:W-:Y:S02]  /*a360*/  R2UR UR13, R17 ;  /* 0x00000000110d72ca */ /* 0x000fe400000e0000 */
[----:B0-----:R-:W-:-:S05]  /*a370*/  I2FP.F32.U32 R0, UR7 ;  /* 0x0000000700007c45 */ /* 0x001fca0008201000 */
[----:B------:R-:W-:-:S04]  /*a380*/  FMUL R0, R0, UR6 ;  /* 0x0000000600007c20 */ /* 0x000fc80008400000 */
[----:B------:R0:W0:Y:S01]  /*a390*/  F2I.U32.TRUNC.NTZ R2, R0 ;  /* 0x0000000000027305 */ /* 0x000022000020f000 */
[----:B-1----:R-:W-:Y:S05]  /*a3a0*/  @!P0 BRA `(.L_x_287) ;  /* 0x0000000000308947 */ /* 0x002fea0003800000 */
        /* <DEDUP_REMOVED lines=12> */
.L_x_287:
[----:B------:R-:W-:Y:S01]  /*a470*/  USHF.R.U64 UR6, UR12, UR15, UR13 ;  /* 0x0000000f0c067299 */ /* 0x000fe2000800120d */
[----:B0-----:R-:W-:Y:S01]  /*a480*/  I2FP.F32.U32 R0, UR19 ;  /* 0x0000001300007c45 */ /* 0x001fe20008201000 */
[----:B------:R-:W-:Y:S01]  /*a490*/  USHF.R.U32.HI UR4, URZ, UR15, UR13 ;  /* 0x0000000f3f047299 */ /* 0x000fe2000801160d */
[----:B------:R-:W-:Y:S01]  /*a4a0*/  R2UR UR14, R2 ;  /* 0x00000000020e72ca */ /* 0x000fe200000e0000 */
[----:B------:R-:W-:Y:S02]  /*a4b0*/  UIADD3 UR9, UP0, URZ, -UR6, URZ ;  /* 0x800000063f097290 */ /* 0x000fe4000ff1e03f */
[----:B------:R-:W-:Y:S01]  /*a4c0*/  FMUL R0, R0, UR18 ;  /* 0x0000001200007c20 */ /* 0x000fe20008400000 */
[----:B------:R-:W-:Y:S01]  /*a4d0*/  ULDC.64 UR12, c[0x0][0x620] ;  /* 0x00018800000c7ab9 */ /* 0x000fe20000000a00 */
[----:B------:R-:W-:Y:S01]  /*a4e0*/  UIADD3.X UR4, URZ, ~UR4, URZ, UP0, !UPT ;  /* 0x800000043f047290 */ /* 0x000fe200087fe43f */
[----:B------:R-:W-:Y:S01]  /*a4f0*/  UMOV UR10, UR16 ;  /* 0x00000010000a7c82 */ /* 0x000fe20008000000 */
[----:B------:R-:W-:-:S02]  /*a500*/  UMOV UR11, UR17 ;  /* 0x00000011000b7c82 */ /* 0x000fc40008000000 */
[----:B------:R-:W0:Y:S01]  /*a510*/  F2I.U32.TRUNC.NTZ R0, R0 ;  /* 0x0000000000007305 */ /* 0x000e22000020f000 */
[----:B------:R-:W-:Y:S02]  /*a520*/  UIMAD UR4, UR4, UR12, URZ ;  /* 0x0000000c040472a4 */ /* 0x000fe4000f8e023f */
        /* <DEDUP_REMOVED lines=9> */
[----:B------:R-:W-:Y:S01]  /*a5c0*/  USHF.R.U64 UR12, UR10, UR13, UR11 ;  /* 0x0000000d0a0c7299 */ /* 0x000fe2000800120b */
[----:B0-----:R-:W-:Y:S01]  /*a5d0*/  R2UR UR16, R0 ;  /* 0x00000000001072ca */ /* 0x001fe200000e0000 */
[----:B------:R-:W-:Y:S01]  /*a5e0*/  USHF.R.U32.HI UR10, URZ, UR13, UR11 ;  /* 0x0000000d3f0a7299 */ /* 0x000fe2000801160b */
[----:B------:R-:W-:Y:S01]  /*a5f0*/  ISETP.NE.AND.EX P0, PT, RZ, UR5, PT, P0 ;  /* 0x00000005ff007c0c */ /* 0x000fe2000bf05300 */
[----:B------:R-:W-:Y:S01]  /*a600*/  ULDC UR17, c[0x0][0x608] ;  /* 0x0001820000117ab9 */ /* 0x000fe20000000800 */
[----:B------:R-:W-:-:S02]  /*a610*/  ULOP3.LUT UR23, URZ, UR18, URZ, 0x33, !UPT ;  /* 0x000000123f177292 */ /* 0x000fc4000f8e333f */
[----:B------:R-:W-:Y:S02]  /*a620*/  USHF.R.U64 UR18, UR12, UR17, UR10 ;  /* 0x000000110c127299 */ /* 0x000fe4000800120a */
[----:B------:R-:W-:Y:S01]  /*a630*/  USHF.R.U32.HI UR10, URZ, UR17, UR10 ;  /* 0x000000113f0a7299 */ /* 0x000fe2000801160a */
[----:B------:R-:W-:Y:S01]  /*a640*/  UMOV UR20, 0x1 ;  /* 0x0000000100147882 */ /* 0x000fe20000000000 */
[----:B------:R-:W-:Y:S02]  /*a650*/  UIADD3 UR14, -UR14, URZ, URZ ;  /* 0x0000003f0e0e7290 */ /* 0x000fe4000fffe13f */
[----:B------:R-:W-:Y:S02]  /*a660*/  USHF.L.U32 UR13, UR20, UR22, URZ ;  /* 0x00000016140d7299 */ /* 0x000fe4000800063f */
[----:B------:R-:W-:Y:S01]  /*a670*/  USHF.R.U64 UR20, UR18, UR22, UR10 ;  /* 0x0000001612147299 */ /* 0x000fe2000800120a */
[----:B------:R-:W-:Y:S01]  /*a680*/  ULDC UR15, c[0x0][0x144] ;  /* 0x00005100000f7ab9 */ /* 0x000fe20000000800 */
[----:B------:R-:W-:Y:S01]  /*a690*/  ULDC UR8, c[0x0][0x600] ;  /* 0x0001800000087ab9 */ /* 0x000fe20000000800 */
[----:B------:R-:W-:-:S02]  /*a6a0*/  UIADD3 UR21, -UR16, URZ, URZ ;  /* 0x0000003f10157290 */ /* 0x000fc4000fffe13f */
[----:B------:R-:W-:Y:S02]  /*a6b0*/  USHF.R.U32.HI UR17, URZ, UR22, UR10 ;  /* 0x000000163f117299 */ /* 0x000fe4000801160a */
[----:B------:R-:W-:Y:S02]  /*a6c0*/  UIADD3 UR9, UR8, -0x1, URZ ;  /* 0xffffffff08097890 */ /* 0x000fe4000fffe03f */
        /* <DEDUP_REMOVED lines=16> */
.L_x_288:
[----:B------:R-:W-:Y:S01]  /*a7d0*/  UISETP.NE.AND UP0, UPT, UR40, URZ, UPT ;  /* 0x0000003f2800728c */ /* 0x000fe2000bf05270 */
[----:B------:R-:W-:Y:S01]  /*a7e0*/  IMAD.MOV.U32 R0, RZ, RZ, 0x1 ;  /* 0x00000001ff007424 */ /* 0x000fe200078e00ff */
[----:B------:R-:W-:Y:S01]  /*a7f0*/  USHF.R.U64 UR4, UR16, UR24, UR17 ;  /* 0x0000001810047299 */ /* 0x000fe20008001211 */
[----:B------:R-:W-:Y:S01]  /*a800*/  IMAD.U32 R19, RZ, RZ, UR6 ;  /* 0x00000006ff137e24 */ /* 0x000fe2000f8e00ff */
[----:B------:R-:W-:Y:S02]  /*a810*/  ULOP3.LUT UR18, UR18, UR23, URZ, 0xc0, !UPT ;  /* 0x0000001712127292 */ /* 0x000fe4000f8ec03f */
[----:B------:R-:W-:Y:S02]  /*a820*/  UIADD3 UR5, -UR4, URZ, URZ ;  /* 0x0000003f04057290 */ /* 0x000fe4000fffe13f */
[----:B------:R-:W-:Y:S02]  /*a830*/  ULOP3.LUT UR9, UR12, UR9, URZ, 0xc0, !UPT ;  /* 0x000000090c097292 */ /* 0x000fe4000f8ec03f */
[----:B------:R-:W-:-:S02]  /*a840*/  UIMAD UR4, UR13, UR4, UR18 ;  /* 0x000000040d0472a4 */ /* 0x000fc4000f8e0212 */
[----:B------:R-:W-:Y:S02]  /*a850*/  @UP0 UIMAD UR22, UR26, UR21, UR19 ;  /* 0x000000151a1602a4 */ /* 0x000fe4000f8e0213 */
[----:B------:R-:W-:Y:S01]  /*a860*/  UIMAD UR5, UR5, UR25, UR20 ;  /* 0x00000019050572a4 */ /* 0x000fe2000f8e0214 */
[----:B------:R-:W-:Y:S02]  /*a870*/  ULDC UR7, c[0x0][0x610] ;  /* 0x0001840000077ab9 */ /* 0x000fe40000000800 */
[----:B------:R-:W-:Y:S02]  /*a880*/  UIMAD UR4, UR4, UR7, UR22 ;  /* 0x00000007040472a4 */ /* 0x000fe4000f8e0216 */
[----:B------:R-:W-:-:S04]  /*a890*/  UIMAD UR5, UR5, UR8, UR9 ;  /* 0x00000008050572a4 */ /* 0x000fc8000f8e0209 */
[----:B------:R-:W-:Y:S02]  /*a8a0*/  USEL UR7, UR5, UR4, !UP0 ;  /* 0x0000000405077287 */ /* 0x000fe4000c000000 */
[----:B------:R-:W-:-:S04]  /*a8b0*/  USEL UR4, UR4, UR5, !UP0 ;  /* 0x0000000504047287 */ /* 0x000fc8000c000000 */
[----:B------:R-:W-:Y:S02]  /*a8c0*/  IMAD.U32 R2, RZ, RZ, UR7 ;  /* 0x00000007ff027e24 */ /* 0x000fe4000f8e00ff */
[----:B------:R-:W-:-:S07]  /*a8d0*/  IMAD.U32 R18, RZ, RZ, UR4 ;  /* 0x00000004ff127e24 */ /* 0x000fce000f8e00ff */
.L_x_286:
[----:B------:R-:W-:Y:S02]  /*a8e0*/  LOP3.LUT P0, RZ, R0, 0xff, RZ, 0xc0, !PT ;  /* 0x000000ff00ff7812 */ /* 0x000fe4000780c0ff */
[----:B------:R-:W-:-:S11]  /*a8f0*/  LOP3.LUT R166, R166, 0x1, RZ, 0x3c, !PT ;  /* 0x00000001a6a67812 */ /* 0x000fd600078e3cff */
[----:B------:R-:W-:Y:S05]  /*a900*/  @P0 BRA `(.L_x_289) ;  /* 0xffffff6800fc0947 */ /* 0x000fea000383ffff */
[----:B------:R-:W-:Y:S05]  /*a910*/  EXIT ;  /* 0x000000000000794d */ /* 0x000fea0003800000 */
.L_x_12:
[----:B------:R-:W-:-:S08]  /*a920*/  ISETP.NE.AND P0, PT, RZ, UR8, PT ;  /* 0x00000008ff007c0c */ /* 0x000fd0000bf05270 */
[----:B-----5:R-:W0:-:S00]  /*a930*/  USETMAXREG.DEALLOC.CTAPOOL 0x28 ;  /* 0x00000028000079c8 */ /* 0x020e0000080e0500 */
[----:B------:R-:W-:Y:S05]  /*a940*/  @P0 EXIT ;  /* 0x000000000000094d */ /* 0x000fea0003800000 */
[----:B0-----:R-:W-:Y:S01]  /*a950*/  LOP3.LUT P0, RZ, R5, 0xff, RZ, 0xc0, !PT ;  /* 0x000000ff05ff7812 */ /* 0x001fe2000780c0ff */
[----:B------:R-:W-:Y:S02]  /*a960*/  IMAD.MOV.U32 R8, RZ, RZ, 0x1 ;  /* 0x00000001ff087424 */ /* 0x000fe400078e00ff */
[----:B------:R-:W-:-:S10]  /*a970*/  IMAD.MOV.U32 R0, RZ, RZ, RZ ;  /* 0x000000ffff007224 */ /* 0x000fd400078e00ff */
[----:B------:R-:W-:Y:S05]  /*a980*/  @!P0 BRA `(.L_x_290) ;  /* 0x0000000c00448947 */ /* 0x000fea0003800000 */
[----:B------:R-:W-:Y:S01]  /*a990*/  LOP3.LUT P0, RZ, R4, 0x1f, RZ, 0xc0, !PT ;  /* 0x0000001f04ff7812 */ /* 0x000fe2000780c0ff */
[----:B------:R-:W-:Y:S01]  /*a9a0*/  ULDC UR5, c[0x0][0x658] ;  /* 0x0001960000057ab9 */ /* 0x000fe20000000800 */
[----:B------:R-:W-:Y:S01]  /*a9b0*/  UMOV UR6, 0xffffffff ;  /* 0xffffffff00067882 */ /* 0x000fe20000000000 */
[----:B------:R-:W-:Y:S01]  /*a9c0*/  BSSY B0, `(.L_x_290) ;  /* 0x00000cd000007945 */ /* 0x000fe20003800000 */
[----:B------:R-:W-:Y:S01]  /*a9d0*/  USHF.L.U32 UR6, UR6, UR5, URZ ;  /* 0x0000000506067299 */ /* 0x000fe2000800063f */
[C---:B------:R-:W-:Y:S01]  /*a9e0*/  ISETP.NE.AND P3, PT, R3.reuse, RZ, PT ;  /* 0x000000ff0300720c */ /* 0x040fe20003f65270 */
[----:B------:R-:W-:Y:S01]  /*a9f0*/  IMAD.MOV.U32 R9, RZ, RZ, 0x1 ;  /* 0x00000001ff097424 */ /* 0x000fe200078e00ff */
[----:B------:R-:W-:Y:S01]  /*aa00*/  ISETP.NE.OR P0, PT, R3, RZ, !P0 ;  /* 0x000000ff0300720c */ /* 0x000fe20004705670 */
[----:B------:R-:W-:Y:S01]  /*aa10*/  IMAD.MOV.U32 R8, RZ, RZ, 0x1 ;  /* 0x00000001ff087424 */ /* 0x000fe200078e00ff */
[----:B------:R-:W-:Y:S01]  /*aa20*/  ULDC UR4, c[0x0][0x600] ;  /* 0x0001800000047ab9 */ /* 0x000fe20000000800 */
[----:B------:R-:W-:Y:S01]  /*aa30*/  IMAD.MOV.U32 R0, RZ, RZ, RZ ;  /* 0x000000ffff007224 */ /* 0x000fe200078e00ff */
[----:B------:R-:W-:Y:S01]  /*aa40*/  UMOV UR7, 0x1 ;  /* 0x0000000100077882 */ /* 0x000fe20000000000 */
[----:B------:R-:W-:-:S02]  /*aa50*/  UIADD3 UR21, UR37, 0x1, URZ ;  /* 0x0000000125157890 */ /* 0x000fc4000fffe03f */
[----:B------:R-:W-:Y:S02]  /*aa60*/  ULOP3.LUT UR13, UR42, 0x2, URZ, 0xfc, !UPT ;  /* 0x000000022a0d7892 */ /* 0x000fe4000f8efc3f */
[----:B------:R-:W-:Y:S02]  /*aa70*/  UIADD3 UR4, UR4, -0x1, URZ ;  /* 0xffffffff04047890 */ /* 0x000fe4000fffe03f */
[----:B------:R-:W-:Y:S02]  /*aa80*/  USHF.L.U32 UR5, UR7, UR5, URZ ;  /* 0x0000000507057299 */ /* 0x000fe4000800063f */
[----:B------:R-:W-:Y:S01]  /*aa90*/  ULOP3.LUT UR6, URZ, UR6, URZ, 0x33, !UPT ;  /* 0x000000063f067292 */ /* 0x000fe2000f8e333f */
[----:B------:R-:W-:-:S11]  /*aaa0*/  ULDC.64 UR30, c[0x0][0x198] ;  /* 0x00006600001e7ab9 */ /* 0x000fd60000000a00 */
.L_x_302:
[----:B------:R-:W-:-:S03]  /*aab0*/  UMOV UR7, 0xffffffff ;  /* 0xffffffff00077882 */ /* 0x000fc60000000000 */
[----:B------:R-:W-:Y:S05]  /*aac0*/  BRA.DIV UR7, `(.L_x_291) ;  /* 0x0000000e07c47947 */ /* 0x000fea000b800000 */
[----:B------:R-:W-:-:S13]  /*aad0*/  ELECT P6, URZ, PT ;  /* 0x00000000003f782f */ /* 0x000fda00038c0000 */
.L_x_313:
[----:B------:R-:W0:Y:S01]  /*aae0*/  LDC R3, c[0x0][0x28c] ;  /* 0x0000a300ff037b82 */ /* 0x000e220000000800 */
[----:B------:R-:W-:Y:S01]  /*aaf0*/  BSSY B1, `(.L_x_292) ;  /* 0x0000044000017945 */ /* 0x000fe20003800000 */
[----:B0-----:R-:W-:-:S13]  /*ab00*/  ISETP.LT.OR P6, PT, R3, 0x1, !P6 ;  /* 0x000000010300780c */ /* 0x001fda00077c1670 */
[----:B------:R-:W-:Y:S05]  /*ab10*/  @P6 BRA `(.L_x_293) ;  /* 0x0000000400046947 */ /* 0x000fea0003800000 */
[----:B------:R-:W-:Y:S02]  /*ab20*/  IMAD.SHL.U32 R6, R2, 0x100, RZ ;  /* 0x0000010002067824 */ /* 0x000fe400078e00ff */
[----:B------:R-:W-:Y:S02]  /*ab30*/  IMAD.SHL.U32 R18, R18, 0x40, RZ ;  /* 0x0000004012127824 */ /* 0x000fe400078e00ff */
[----:B------:R-:W-:Y:S02]  /*ab40*/  IMAD.MOV.U32 R11, RZ, RZ, RZ ;  /* 0x000000ffff0b7224 */ /* 0x000fe400078e00ff */
[----:B------:R-:W-:Y:S02]  /*ab50*/  IMAD.U32 R12, RZ, RZ, UR21 ;  /* 0x00000015ff0c7e24 */ /* 0x000fe4000f8e00ff */
[----:B------:R-:W-:Y:S02]  /*ab60*/  IMAD.MOV.U32 R2, RZ, RZ, R8 ;  /* 0x000000ffff027224 */ /* 0x000fe400078e0008 */
[----:B------:R-:W-:-:S07]  /*ab70*/  IMAD.MOV.U32 R3, RZ, RZ, R0 ;  /* 0x000000ffff037224 */ /* 0x000fce00078e0000 */
.L_x_297:
[----:B------:R-:W0:Y:S01]  /*ab80*/  S2R R5, SR_CgaCtaId ;  /* 0x0000000000057919 */ /* 0x000e220000008800 */
[----:B------:R-:W-:-:S04]  /*ab90*/  MOV R4, 0x400 ;  /* 0x0000040000047802 */ /* 0x000fc80000000f00 */
[----:B0-----:R-:W-:Y:S02]  /*aba0*/  LEA R10, R5, R4, 0x18 ;  /* 0x00000004050a7211 */ /* 0x001fe400078ec0ff */
[----:B------:R-:W-:Y:S01]  /*abb0*/  SHF.L.U32 R4, R2, 0x1f, RZ ;  /* 0x0000001f02047819 */ /* 0x000fe200000006ff */
[----:B------:R-:W0:Y:S02]  /*abc0*/  @!P3 LDC R5, c[0x0][0x500] ;  /* 0x00014000ff05bb82 */ /* 0x000e240000000800 */
[----:B------:R-:W-:-:S04]  /*abd0*/  IMAD R7, R3, 0x8, R10 ;  /* 0x0000000803077824 */ /* 0x000fc800078e020a */
[----:B------:R-:W1:Y:S02]  /*abe0*/  SYNCS.PHASECHK.TRANS64.TRYWAIT P1, [R7+URZ+0x10], R4 ;  /* 0x00001004070075a7 */ /* 0x000e64000802017f */
[----:B-1----:R-:W-:Y:S05]  /*abf0*/  @!P1 BRA `(.L_x_294) ;  /* 0x0000000c00989947 */ /* 0x002fea0003800000 */
.L_x_314:
[----:B------:R-:W-:Y:S01]  /*ac00*/  UPRMT UR7, UR13, 0x9910, URZ ;  /* 0x000099100d077896 */ /* 0x000fe2000800003f */
[----:B0-----:R0:W-:Y:S03]  /*ac10*/  @!P3 SYNCS.ARRIVE.TRANS64 RZ, [R7+URZ], R5 ;  /* 0x0000000507ffb9a7 */ /* 0x0011e6000800003f */
[----:B------:R-:W-:-:S06]  /*ac20*/  UISETP.NE.AND UP0, UPT, UR7, 0x2, UPT ;  /* 0x000000020700788c */ /* 0x000fcc000bf05270 */
[----:B------:R-:W-:-:S13]  /*ac30*/  PLOP3.LUT P1, PT, PT, PT, UP0, 0x80, 0x0 ;  /* 0x000000000000781c */ /* 0x000fda0003f2f008 */
[----:B0-----:R-:W-:Y:S05]  /*ac40*/  @P1 BRA `(.L_x_295) ;  /* 0x0000000000041947 */ /* 0x001fea0003800000 */
[----:B------:R-:W-:Y:S01]  /*ac50*/  BPT.TRAP 0x1 ;  /* 0x000000040000795c */ /* 0x000fe20000300000 */
.L_x_295:
[----:B------:R-:W-:Y:S05]  /*ac60*/  @P0 BRA `(.L_x_296) ;  /* 0x0000000000040947 */ /* 0x000fea0003800000 */
[----:B------:R-:W-:Y:S01]  /*ac70*/  BPT.TRAP 0x1 ;  /* 0x000000040000795c */ /* 0x000fe20000300000 */
.L_x_296:
[--C-:B-1----:R-:W-:Y:S01]  /*ac80*/  IMAD R4, R3, 0x4000, R10.reuse ;  /* 0x0000400003047824 */ /* 0x102fe200078e020a */
[----:B------:R-:W-:Y:S01]  /*ac90*/  R2UR UR34, R11 ;  /* 0x000000000b2272ca */ /* 0x000fe200000e0000 */
[----:B------:R-:W-:Y:S01]  /*aca0*/  IMAD R10, R3, 0x10000, R10 ;  /* 0x00010000030a7824 */ /* 0x000fe200078e020a */
[----:B------:R-:W-:Y:S01]  /*acb0*/  R2UR UR33, R7 ;  /* 0x00000000072172ca */ /* 0x000fe200000e0000 */
[----:B------:R-:W-:Y:S01]  /*acc0*/  VIADD R12, R12, 0xffffffff ;  /* 0xffffffff0c0c7836 */ /* 0x000fe20000000000 */
[----:B------:R-:W-:Y:S01]  /*acd0*/  R2UR UR24, R4 ;  /* 0x00000000041872ca */ /* 0x000fe200000e0000 */
[----:B------:R-:W-:Y:S01]  /*ace0*/  UIADD3 UR14, UP0, UR30, 0xf0, URZ ;  /* 0x000000f01e0e7890 */ /* 0x000fe2000ff1e03f */
[----:B------:R-:W-:Y:S01]  /*acf0*/  R2UR UR8, R10 ;  /* 0x000000000a0872ca */ /* 0x000fe200000e0000 */
[----:B------:R-:W-:Y:S01]  /*ad00*/  UIADD3 UR44, UP1, UR30, 0x1f0, URZ ;  /* 0x000001f01e2c7890 */ /* 0x000fe2000ff3e03f */
[----:B------:R-:W-:Y:S01]  /*ad10*/  R2UR UR36, R19 ;  /* 0x00000000132472ca */ /* 0x000fe200000e0000 */
[----:B------:R-:W-:Y:S01]  /*ad20*/  UIADD3.X UR15, URZ, UR31, URZ, UP0, !UPT ;  /* 0x0000001f3f0f7290 */ /* 0x000fe200087fe43f */
[----:B------:R-:W-:Y:S01]  /*ad30*/  R2UR UR35, R18 ;  /* 0x00000000122372ca */ /* 0x000fe200000e0000 */
[----:B------:R-:W-:Y:S01]  /*ad40*/  UIADD3.X UR45, URZ, UR31, URZ, UP1, !UPT ;  /* 0x0000001f3f2d7290 */ /* 0x000fe20008ffe43f */
[----:B------:R-:W-:Y:S01]  /*ad50*/  R2UR UR19, R6 ;  /* 0x00000000061372ca */ /* 0x000fe200000e0000 */
[----:B------:R-:W-:Y:S01]  /*ad60*/  UIADD3 UR26, UR34, 0x20, URZ ;  /* 0x00000020221a7890 */ /* 0x000fe2000fffe03f */
[----:B------:R-:W-:Y:S01]  /*ad70*/  ISETP.GT.AND P2, PT, R12, 0x1, PT ;  /* 0x000000010c00780c */ /* 0x000fe20003f44270 */
[----:B------:R-:W-:Y:S01]  /*ad80*/  VIADD R3, R3, 0x1 ;  /* 0x0000000103037836 */ /* 0x000fe20000000000 */
[----:B------:R-:W-:Y:S01]  /*ad90*/  UMOV UR22, 0x0 ;  /* 0x0000000000167882 */ /* 0x000fe20000000000 */
[----:B------:R-:W-:Y:S01]  /*ada0*/  UIADD3 UR32, UR24, 0x100, URZ ;  /* 0x0000010018207890 */ /* 0x000fe2000fffe03f */
[----:B------:R-:W-:Y:S01]  /*adb0*/  VIADD R11, R11, 0x40 ;  /* 0x000000400b0b7836 */ /* 0x000fe20000000000 */
[----:B------:R-:W-:Y:S01]  /*adc0*/  UIADD3 UR24, UR24, 0x2100, URZ ;  /* 0x0000210018187890 */ /* 0x000fe2000fffe03f */
[----:B------:R-:W-:Y:S01]  /*add0*/  ISETP.NE.AND P1, PT, R3, 0x2, PT ;  /* 0x000000020300780c */ /* 0x000fe20003f25270 */
[----:B------:R-:W-:-:S02]  /*ade0*/  UIADD3 UR16, UR8, 0x8100, URZ ;  /* 0x0000810008107890 */ /* 0x000fc4000fffe03f */
[----:B------:R-:W-:Y:S01]  /*adf0*/  UIADD3 UR8, UR8, 0x10100, URZ ;  /* 0x0001010008087890 */ /* 0x000fe2000fffe03f */
[----:B------:R-:W-:Y:S01]  /*ae00*/  SEL R5, RZ, 0x1, P1 ;  /* 0x00000001ff057807 */ /* 0x000fe20000800000 */
[----:B------:R-:W-:Y:S01]  /*ae10*/  UMOV UR23, 0x10000000 ;  /* 0x1000000000177882 */ /* 0x000fe20000000000 */
[----:B------:R-:W-:Y:S01]  /*ae20*/  UMOV UR25, UR33 ;  /* 0x0000002100197c82 */ /* 0x000fe20008000000 */
[----:B------:R-:W-:Y:S01]  /*ae30*/  UMOV UR28, UR36 ;  /* 0x00000024001c7c82 */ /* 0x000fe20008000000 */
[----:B------:R-:W-:Y:S01]  /*ae40*/  UMOV UR27, UR35 ;  /* 0x00000023001b7c82 */ /* 0x000fe20008000000 */
[----:B------:R-:W-:Y:S01]  /*ae50*/  UMOV UR17, UR33 ;  /* 0x0000002100117c82 */ /* 0x000fe20008000000 */
[----:B------:R-:W-:Y:S01]  /*ae60*/  UMOV UR18, UR34 ;  /* 0x0000002200127c82 */ /* 0x000fe20008000000 */
[----:B------:R-:W-:Y:S01]  /*ae70*/  UMOV UR20, UR36 ;  /* 0x0000002400147c82 */ /* 0x000fe20008000000 */
[----:B------:R0:W-:Y:S01]  /*ae80*/  UTMALDG.3D [UR32], [UR14], desc[UR22] ;  /* 0x000016200e0075b4 */ /* 0x0001e20008011000 */
[----:B------:R-:W-:Y:S01]  /*ae90*/  UMOV UR9, UR33 ;  /* 0x0000002100097c82 */ /* 0x000fe20008000000 */
[----:B------:R-:W-:Y:S01]  /*aea0*/  UMOV UR11, UR19 ;  /* 0x00000013000b7c82 */ /* 0x000fe20008000000 */
[----:B------:R-:W-:Y:S01]  /*aeb0*/  UMOV UR12, UR36 ;  /* 0x00000024000c7c82 */ /* 0x000fe20008000000 */
[----:B------:R-:W-:Y:S01]  /*aec0*/  UMOV UR10, UR26 ;  /* 0x0000001a000a7c82 */ /* 0x000fe20008000000 */
[----:B------:R-:W-:-:S02]  /*aed0*/  LOP3.LUT R2, R2, R5, RZ, 0x3c, !PT ;  /* 0x0000000502027212 */ /* 0x000fc400078e3cff */
[----:B------:R-:W-:Y:S01]  /*aee0*/  SEL R3, R3, RZ, P1 ;  /* 0x000000ff03037207 */ /* 0x000fe20000800000 */
[----:B------:R0:W-:Y:S01]  /*aef0*/  UTMALDG.3D [UR24], [UR14], desc[UR22] ;  /* 0x000016180e0075b4 */ /* 0x0001e20008011000 */
[----:B------:R0:W-:Y:S01]  /*af00*/  UTMALDG.3D [UR16], [UR44], desc[UR22] ;  /* 0x000016102c0075b4 */ /* 0x0001e20008011000 */
[----:B------:R0:W-:Y:S02]  /*af10*/  UTMALDG.3D [UR8], [UR44], desc[UR22] ;  /* 0x000016082c0075b4 */ /* 0x0001e40008011000 */
[----:B0-----:R-:W-:Y:S05]  /*af20*/  @P2 BRA `(.L_x_297) ;  /* 0xfffffffc00142947 */ /* 0x001fea000383ffff */
.L_x_293:
[----:B------:R-:W-:Y:S05]  /*af30*/  BSYNC B1 ;  /* 0x0000000000017941 */ /* 0x000fea0003800000 */
.L_x_292:
[----:B------:R-:W-:Y:S01]  /*af40*/  LOP3.LUT P4, RZ, R9, 0xff, RZ, 0xc0, !PT ;  /* 0x000000ff09ff7812 */ /* 0x000fe2000788c0ff */
[----:B------:R-:W-:Y:S01]  /*af50*/  VIADD R0, R0, UR37 ;  /* 0x0000002500007c36 */ /* 0x000fe20008000000 */
[----:B------:R-:W-:Y:S01]  /*af60*/  ULDC.64 UR8, c[0x0][0x650] ;  /* 0x0001940000087ab9 */ /* 0x000fe20000000a00 */
[----:B------:R-:W-:Y:S01]  /*af70*/  BSSY B1, `(.L_x_298) ;  /* 0x000006f000017945 */ /* 0x000fe20003800000 */
[----:B------:R-:W-:Y:S01]  /*af80*/  IMAD.MOV.U32 R18, RZ, RZ, -0x1 ;  /* 0xffffffffff127424 */ /* 0x000fe200078e00ff */
[----:B------:R-:W-:Y:S01]  /*af90*/  PRMT R9, RZ, 0x7610, R9 ;  /* 0x00007610ff097816 */ /* 0x000fe20000000009 */
[----:B------:R-:W-:Y:S01]  /*afa0*/  IMAD.MOV.U32 R19, RZ, RZ, -0x1 ;  /* 0xffffffffff137424 */ /* 0x000fe200078e00ff */
[C---:B------:R-:W-:Y:S02]  /*afb0*/  ISETP.GT.U32.AND P1, PT, R0.reuse, 0x1, PT ;  /* 0x000000010000780c */ /* 0x040fe40003f24070 */
[----:B------:R-:W-:Y:S02]  /*afc0*/  SHF.R.U32.HI R2, RZ, 0x1, R0 ;  /* 0x00000001ff027819 */ /* 0x000fe40000011600 */
[----:B------:R-:W-:-:S02]  /*afd0*/  LOP3.LUT R0, R0, 0x1, RZ, 0xc0, !PT ;  /* 0x0000000100007812 */ /* 0x000fc400078ec0ff */
[----:B------:R-:W0:Y:S01]  /*afe0*/  @P4 S2R R4, SR_CgaCtaId ;  /* 0x0000000000044919 */ /* 0x000e220000008800 */
[----:B------:R-:W-:Y:S02]  /*aff0*/  @P4 MOV R3, 0x400 ;  /* 0x0000040000034802 */ /* 0x000fe40000000f00 */
[----:B------:R-:W-:-:S04]  /*b000*/  LOP3.LUT R2, R2, 0x1, RZ, 0xc0, !PT ;  /* 0x0000000102027812 */ /* 0x000fc800078ec0ff */
[----:B------:R-:W-:Y:S02]  /*b010*/  ISETP.NE.U32.AND P2, PT, R2, 0x1, PT ;  /* 0x000000010200780c */ /* 0x000fe40003f45070 */
[----:B0-----:R-:W-:Y:S01]  /*b020*/  @P4 LEA R3, R4, R3, 0x18 ;  /* 0x0000000304034211 */ /* 0x001fe200078ec0ff */
[----:B------:R-:W-:-:S03]  /*b030*/  IMAD.U32 R4, RZ, RZ, UR37 ;  /* 0x00000025ff047e24 */ /* 0x000fc6000f8e00ff */
[----:B------:R0:W-:Y:S01]  /*b040*/  @P4 SYNCS.ARRIVE.TRANS64.A1T0 RZ, [R3+URZ+0x58], RZ ;  /* 0x000058ff03ff49a7 */ /* 0x0001e2000810003f */
[----:B------:R-:W-:Y:S02]  /*b050*/  IADD3 R16, P4, R16, UR38, RZ ;  /* 0x0000002610107c10 */ /* 0x000fe4000ff9e0ff */
[----:B------:R-:W-:Y:S02]  /*b060*/  ISETP.LT.U32.AND P1, PT, R4, 0x2, P1 ;  /* 0x000000020400780c */ /* 0x000fe40000f21070 */
[----:B------:R-:W-:Y:S02]  /*b070*/  IADD3.X R17, R17, UR41, RZ, P4, !PT ;  /* 0x0000002911117c10 */ /* 0x000fe4000a7fe4ff */
[----:B------:R-:W-:Y:S02]  /*b080*/  ISETP.GE.U32.AND P4, PT, R16, UR8, PT ;  /* 0x0000000810007c0c */ /* 0x000fe4000bf86070 */
[----:B0-----:R-:W-:Y:S02]  /*b090*/  SEL R3, RZ, 0x1, !P1 ;  /* 0x00000001ff037807 */ /* 0x001fe40004800000 */
[----:B------:R-:W-:-:S02]  /*b0a0*/  ISETP.GE.U32.AND.EX P1, PT, R17, UR9, PT, P4 ;  /* 0x0000000911007c0c */ /* 0x000fc4000bf26140 */
[----:B------:R-:W-:-:S04]  /*b0b0*/  ISETP.GT.U32.AND P2, PT, R4, 0x1, !P2 ;  /* 0x000000010400780c */ /* 0x000fc80005744070 */
[----:B------:R-:W-:-:S04]  /*b0c0*/  SEL R2, RZ, 0x1, !P2 ;  /* 0x00000001ff027807 */ /* 0x000fc80005000000 */
[--C-:B------:R-:W-:Y:S01]  /*b0d0*/  LOP3.LUT R8, R2, R8, R3.reuse, 0x96, !PT ;  /* 0x0000000802087212 */ /* 0x100fe200078e9603 */
[----:B------:R-:W-:Y:S01]  /*b0e0*/  IMAD.MOV.U32 R2, RZ, RZ, -0x1 ;  /* 0xffffffffff027424 */ /* 0x000fe200078e00ff */
[----:B------:R-:W-:Y:S01]  /*b0f0*/  PRMT R3, RZ, 0x7610, R3 ;  /* 0x00007610ff037816 */ /* 0x000fe20000000003 */
[----:B------:R-:W-:Y:S06]  /*b100*/  @P1 BRA `(.L_x_299) ;  /* 0x0000000400541947 */ /* 0x000fec0003800000 */
[----:B------:R-:W0:Y:S01]  /*b110*/  S2UR UR7, SR_CTAID.X ;  /* 0x00000000000779c3 */ /* 0x000e220000002500 */
[----:B------:R-:W-:Y:S01]  /*b120*/  ULDC.64 UR8, c[0x0][0x628] ;  /* 0x00018a0000087ab9 */ /* 0x000fe20000000a00 */
[----:B------:R-:W-:Y:S01]  /*b130*/  ULDC UR10, c[0x0][0x150] ;  /* 0x00005400000a7ab9 */ /* 0x000fe20000000800 */
[----:B------:R-:W-:Y:S01]  /*b140*/  ISETP.NE.U32.AND P1, PT, RZ, UR8, PT ;  /* 0x00000008ff007c0c */ /* 0x000fe2000bf25070 */
[----:B------:R-:W-:Y:S01]  /*b150*/  ULDC UR11, c[0x0][0x630] ;  /* 0x00018c00000b7ab9 */ /* 0x000fe20000000800 */
[----:B------:R-:W-:Y:S01]  /*b160*/  ULDC UR14, c[0x0][0x154] ;  /* 0x00005500000e7ab9 */ /* 0x000fe20000000800 */
[----:B------:R-:W-:Y:S01]  /*b170*/  IMAD.MOV.U32 R2, RZ, RZ, R16 ;  /* 0x000000ffff027224 */ /* 0x000fe200078e0010 */
[----:B------:R-:W-:Y:S01]  /*b180*/  ISETP.NE.AND.EX P1, PT, RZ, UR9, PT, P1 ;  /* 0x00000009ff007c0c */ /* 0x000fe2000bf25310 */
[----:B------:R-:W1:Y:S01]  /*b190*/  S2UR UR12, SR_CTAID.Y ;  /* 0x00000000000c79c3 */ /* 0x000e620000002600 */
[----:B0-----:R-:W-:-:S05]  /*b1a0*/  I2FP.F32.U32 R3, UR7 ;  /* 0x0000000700037c45 */ /* 0x001fca0008201000 */
[----:B------:R-:W-:Y:S01]  /*b1b0*/  FMUL R10, R3, UR10 ;  /* 0x0000000a030a7c20 */ /* 0x000fe20008400000 */
[----:B------:R-:W-:-:S05]  /*b1c0*/  IMAD.MOV.U32 R3, RZ, RZ, R17 ;  /* 0x000000ffff037224 */ /* 0x000fca00078e0011 */
[----:B------:R-:W-:Y:S05]  /*b1d0*/  @!P1 BRA `(.L_x_300) ;  /* 0x0000000000289947 */ /* 0x000fea0003800000 */
[----:B------:R-:W-:Y:S02]  /*b1e0*/  ULDC UR10, c[0x0][0x634] ;  /* 0x00018d00000a7ab9 */ /* 0x000fe40000000800 */
[----:B------:R-:W-:-:S05]  /*b1f0*/  IADD3 R7, P1, R16, UR10, RZ ;  /* 0x0000000a10077c10 */ /* 0x000fca000ff3e0ff */
[----:B------:R-:W-:-:S04]  /*b200*/  IMAD.X R11, RZ, RZ, R17, P1 ;  /* 0x000000ffff0b7224 */ /* 0x000fc800008e0611 */
[----:B------:R-:W-:-:S04]  /*b210*/  IMAD.WIDE.U32 R4, R11, UR8, RZ ;  /* 0x000000080b047c25 */ /* 0x000fc8000f8e00ff */
[----:B------:R-:W-:-:S04]  /*b220*/  IMAD.WIDE.U32 R4, P1, R7, UR9, R4 ;  /* 0x0000000907047c25 */ /* 0x000fc8000f820004 */
[----:B------:R-:W-:-:S04]  /*b230*/  IMAD.WIDE.U32 R6, R7, UR8, RZ ;  /* 0x0000000807067c25 */ /* 0x000fc8000f8e00ff */
[----:B------:R-:W-:Y:S01]  /*b240*/  IMAD.X R3, RZ, RZ, RZ, P1 ;  /* 0x000000ffff037224 */ /* 0x000fe200008e06ff */
[----:B------:R-:W-:Y:S01]  /*b250*/  IADD3 RZ, P1, R7, R4, RZ ;  /* 0x0000000407ff7210 */ /* 0x000fe20007f3e0ff */
[----:B------:R-:W-:-:S04]  /*b260*/  IMAD.MOV.U32 R2, RZ, RZ, R5 ;  /* 0x000000ffff027224 */ /* 0x000fc800078e0005 */
[----:B------:R-:W-:-:S08]  /*b270*/  IMAD.WIDE.U32.X R2, R11, UR9, R2, P1 ;  /* 0x000000090b027c25 */ /* 0x000fd000088e0402 */
.L_x_300:
[--C-:B------:R-:W-:Y:S01]  /*b280*/  SHF.R.U64 R19, R2, UR11, R3.reuse ;  /* 0x0000000b02137c19 */ /* 0x100fe20008001203 */
[----:B------:R-:W0:Y:S01]  /*b290*/  F2I.U32.TRUNC.NTZ R10, R10 ;  /* 0x0000000a000a7305 */ /* 0x000e22000020f000 */
[----:B------:R-:W-:Y:S01]  /*b2a0*/  SHF.R.U32.HI R2, RZ, UR11, R3 ;  /* 0x0000000bff027c19 */ /* 0x000fe20008011603 */
[----:B------:R-:W-:Y:S01]  /*b2b0*/  ULDC.64 UR8, c[0x0][0x620] ;  /* 0x0001880000087ab9 */ /* 0x000fe20000000a00 */
[----:B------:R-:W-:Y:S01]  /*b2c0*/  IADD3 R5, P1, RZ, -R19, RZ ;  /* 0x80000013ff057210 */ /* 0x000fe20007f3e0ff */
[----:B------:R-:W2:Y:S01]  /*b2d0*/  LDC R15, c[0x0][0x610] ;  /* 0x00018400ff0f7b82 */ /* 0x000ea20000000800 */
[----:B-1----:R-:W-:Y:S01]  /*b2e0*/  I2FP.F32.U32 R4, UR12 ;  /* 0x0000000c00047c45 */ /* 0x002fe20008201000 */
[----:B------:R-:W-:Y:S01]  /*b2f0*/  ULDC UR11, c[0x0][0x658] ;  /* 0x00019600000b7ab9 */ /* 0x000fe20000000800 */
[----:B------:R-:W-:Y:S01]  /*b300*/  ULDC UR16, c[0x0][0x648] ;  /* 0x0001920000107ab9 */ /* 0x000fe20000000800 */
[----:B------:R-:W-:Y:S02]  /*b310*/  IMAD.X R2, RZ, RZ, ~R2, P1 ;  /* 0x000000ffff027224 */ /* 0x000fe400008e0e02 */
[----:B------:R-:W-:Y:S01]  /*b320*/  FMUL R6, R4, UR14 ;  /* 0x0000000e04067c20 */ /* 0x000fe20008400000 */
[----:B------:R-:W-:Y:S01]  /*b330*/  ULDC.64 UR14, c[0x0][0x640] ;  /* 0x00019000000e7ab9 */ /* 0x000fe20000000a00 */
[----:B------:R-:W-:Y:S01]  /*b340*/  IMAD R4, R2, UR8, RZ ;  /* 0x0000000802047c24 */ /* 0x000fe2000f8e02ff */
[----:B------:R-:W-:Y:S01]  /*b350*/  ISETP.NE.U32.AND P1, PT, RZ, UR14, PT ;  /* 0x0000000eff007c0c */ /* 0x000fe2000bf25070 */
[C---:B------:R-:W-:Y:S01]  /*b360*/  IMAD.WIDE.U32 R2, R5.reuse, UR8, R16 ;  /* 0x0000000805027c25 */ /* 0x040fe2000f8e0010 */
[----:B0-----:R-:W-:Y:S01]  /*b370*/  R2UR UR8, R10 ;  /* 0x000000000a0872ca */ /* 0x001fe200000e0000 */
[----:B------:R-:W0:Y:S01]  /*b380*/  F2I.U32.TRUNC.NTZ R6, R6 ;  /* 0x0000000600067305 */ /* 0x000e22000020f000 */
[----:B------:R-:W-:Y:S01]  /*b390*/  ISETP.NE.AND.EX P1, PT, RZ, UR15, PT, P1 ;  /* 0x0000000fff007c0c */ /* 0x000fe2000bf25310 */
[----:B------:R-:W-:Y:S01]  /*b3a0*/  IMAD R5, R5, UR9, R4 ;  /* 0x0000000905057c24 */ /* 0x000fe2000f8e0204 */
[----:B------:R-:W-:-:S03]  /*b3b0*/  ULDC UR9, c[0x0][0x618] ;  /* 0x0001860000097ab9 */ /* 0x000fc60000000800 */
[----:B------:R-:W-:-:S05]  /*b3c0*/  IMAD.IADD R3, R3, 0x1, R5 ;  /* 0x0000000103037824 */ /* 0x000fca00078e0205 */
[--C-:B------:R-:W-:Y:S02]  /*b3d0*/  SHF.R.U64 R10, R2, UR9, R3.reuse ;  /* 0x00000009020a7c19 */ /* 0x100fe40008001203 */
[----:B------:R-:W-:Y:S01]  /*b3e0*/  SHF.R.U32.HI R3, RZ, UR9, R3 ;  /* 0x00000009ff037c19 */ /* 0x000fe20008011603 */
[----:B------:R-:W-:Y:S01]  /*b3f0*/  ULDC UR9, c[0x0][0x608] ;  /* 0x0001820000097ab9 */ /* 0x000fe20000000800 */
[----:B0-----:R-:W-:Y:S02]  /*b400*/  R2UR UR10, R6 ;  /* 0x00000000060a72ca */ /* 0x001fe400000e0000 */
[--C-:B------:R-:W-:Y:S02]  /*b410*/  SHF.R.U64 R12, R10, UR9, R3.reuse ;  /* 0x000000090a0c7c19 */ /* 0x100fe40008001203 */
[----:B------:R-:W-:Y:S01]  /*b420*/  SHF.R.U32.HI R3, RZ, UR9, R3 ;  /* 0x00000009ff037c19 */ /* 0x000fe20008011603 */
[----:B------:R-:W-:-:S03]  /*b430*/  UIADD3 UR9, -UR8, URZ, URZ ;  /* 0x0000003f08097290 */ /* 0x000fc6000fffe13f */
[--C-:B------:R-:W-:Y:S01]  /*b440*/  SHF.R.U64 R13, R12, UR11, R3.reuse ;  /* 0x0000000b0c0d7c19 */ /* 0x100fe20008001203 */
[----:B------:R-:W-:Y:S01]  /*b450*/  ULDC UR8, c[0x0][0x144] ;  /* 0x0000510000087ab9 */ /* 0x000fe20000000800 */
[----:B------:R-:W-:-:S03]  /*b460*/  SHF.R.U32.HI R3, RZ, UR11, R3 ;  /* 0x0000000bff037c19 */ /* 0x000fc60008011603 */
[----:B------:R-:W-:Y:S01]  /*b470*/  IMAD.MOV.U32 R2, RZ, RZ, R13 ;  /* 0x000000ffff027224 */ /* 0x000fe200078e000d */
[----:B------:R-:W-:Y:S06]  /*b480*/  @!P1 BRA `(.L_x_301) ;  /* 0x0000000000289947 */ /* 0x000fec0003800000 */
        /* <DEDUP_REMOVED lines=10> */
.L_x_301:
[----:B------:R-:W-:Y:S01]  /*b530*/  UISETP.NE.AND UP0, UPT, UR40, URZ, UPT ;  /* 0x0000003f2800728c */ /* 0x000fe2000bf05270 */
[----:B------:R-:W-:Y:S01]  /*b540*/  SHF.R.U64 R3, R2, UR16, R3 ;  /* 0x0000001002037c19 */ /* 0x000fe20008001203 */
[----:B------:R-:W-:Y:S01]  /*b550*/  UIADD3 UR10, -UR10, URZ, URZ ;  /* 0x0000003f0a0a7290 */ /* 0x000fe2000fffe13f */
[----:B------:R-:W-:Y:S01]  /*b560*/  LOP3.LUT R2, R12, UR6, RZ, 0xc0, !PT ;  /* 0x000000060c027c12 */ /* 0x000fe2000f8ec0ff */
[----:B------:R-:W-:Y:S01]  /*b570*/  UIMAD UR7, UR8, UR9, UR7 ;  /* 0x00000009080772a4 */ /* 0x000fe2000f8e0207 */
[----:B------:R-:W-:Y:S01]  /*b580*/  LOP3.LUT R5, R10, UR4, RZ, 0xc0, !PT ;  /* 0x000000040a057c12 */ /* 0x000fe2000f8ec0ff */
[----:B------:R-:W-:Y:S01]  /*b590*/  IMAD.MOV R4, RZ, RZ, -R3 ;  /* 0x000000ffff047224 */ /* 0x000fe200078e0a03 */
[----:B------:R-:W-:Y:S01]  /*b5a0*/  ULDC UR8, c[0x0][0x148] ;  /* 0x0000520000087ab9 */ /* 0x000fe20000000800 */
[----:B------:R-:W-:Y:S01]  /*b5b0*/  IMAD R18, R3, UR5, R2 ;  /* 0x0000000503127c24 */ /* 0x000fe2000f8e0202 */
[----:B------:R-:W-:Y:S01]  /*b5c0*/  PLOP3.LUT P1, PT, PT, PT, UP0, 0x80, 0x0 ;  /* 0x000000000000781c */ /* 0x000fe20003f2f008 */
[----:B------:R-:W-:Y:S01]  /*b5d0*/  IMAD.MOV.U32 R3, RZ, RZ, 0x1 ;  /* 0x00000001ff037424 */ /* 0x000fe200078e00ff */
[----:B------:R-:W-:-:S03]  /*b5e0*/  @UP0 UIMAD UR7, UR8, UR10, UR12 ;  /* 0x0000000a080702a4 */ /* 0x000fc6000f8e020c */
[----:B------:R-:W-:Y:S02]  /*b5f0*/  ULDC UR8, c[0x0][0x638] ;  /* 0x00018e0000087ab9 */ /* 0x000fe40000000800 */
[----:B------:R-:W-:Y:S02]  /*b600*/  IMAD R2, R4, UR8, R13 ;  /* 0x0000000804027c24 */ /* 0x000fe4000f8e020d */
[----:B--2---:R-:W-:Y:S01]  /*b610*/  IMAD R18, R18, R15, UR7 ;  /* 0x0000000712127e24 */ /* 0x004fe2000f8e020f */
[----:B------:R-:W-:Y:S02]  /*b620*/  ULDC UR7, c[0x0][0x600] ;  /* 0x0001800000077ab9 */ /* 0x000fe40000000800 */
[----:B------:R-:W-:-:S05]  /*b630*/  IMAD R5, R2, UR7, R5 ;  /* 0x0000000702057c24 */ /* 0x000fca000f8e0205 */
[----:B------:R-:W-:Y:S02]  /*b640*/  SEL R2, R5, R18, !P1 ;  /* 0x0000001205027207 */ /* 0x000fe40004800000 */
[----:B------:R-:W-:-:S07]  /*b650*/  SEL R18, R18, R5, !P1 ;  /* 0x0000000512127207 */ /* 0x000fce0004800000 */
.L_x_299:
[----:B------:R-:W-:Y:S05]  /*b660*/  BSYNC B1 ;  /* 0x0000000000017941 */ /* 0x000fea0003800000 */
.L_x_298:
[----:B------:R-:W-:-:S13]  /*b670*/  LOP3.LUT P1, RZ, R3, 0xff, RZ, 0xc0, !PT ;  /* 0x000000ff03ff7812 */ /* 0x000fda000782c0ff */
[----:B------:R-:W-:Y:S05]  /*b680*/  @P1 BRA `(.L_x_302) ;  /* 0xfffffff400081947 */ /* 0x000fea000383ffff */
[----:B------:R-:W-:Y:S05]  /*b690*/  BSYNC B0 ;  /* 0x0000000000007941 */ /* 0x000fea0003800000 */
.L_x_290:
[----:B------:R-:W-:-:S03]  /*b6a0*/  UMOV UR7, 0xffffffff ;  /* 0xffffffff00077882 */ /* 0x000fc60000000000 */
[----:B------:R-:W-:Y:S05]  /*b6b0*/  BRA.DIV UR7, `(.L_x_303) ;  /* 0x0000000207fc7947 */ /* 0x000fea000b800000 */
[----:B------:R-:W-:-:S13]  /*b6c0*/  ELECT P6, URZ, PT ;  /* 0x00000000003f782f */ /* 0x000fda00038c0000 */
.L_x_317:
[----:B------:R-:W-:Y:S04]  /*b6d0*/  BSSY B0, `(.L_x_304) ;  /* 0x000001a000007945 */ /* 0x000fe80003800000 */
[----:B------:R-:W-:Y:S05]  /*b6e0*/  @!P6 BRA `(.L_x_305) ;  /* 0x000000000060e947 */ /* 0x000fea0003800000 */
[----:B------:R-:W-:-:S04]  /*b6f0*/  ULOP3.LUT UR7, UR42, 0x2, URZ, 0xfc, !UPT ;  /* 0x000000022a077892 */ /* 0x000fc8000f8efc3f */
[----:B------:R-:W-:-:S06]  /*b700*/  UISETP.NE.AND UP0, UPT, UR7, 0x3, UPT ;  /* 0x000000030700788c */ /* 0x000fcc000bf05270 */
[----:B------:R-:W-:-:S13]  /*b710*/  PLOP3.LUT P0, PT, PT, PT, UP0, 0x80, 0x0 ;  /* 0x000000000000781c */ /* 0x000fda0003f0f008 */
[----:B------:R-:W-:Y:S05]  /*b720*/  @!P0 BRA `(.L_x_306) ;  /* 0x0000000000048947 */ /* 0x000fea0003800000 */
[----:B------:R-:W-:Y:S01]  /*b730*/  BPT.TRAP 0x1 ;  /* 0x000000040000795c */ /* 0x000fe20000300000 */
.L_x_306:
[----:B------:R-:W0:Y:S01]  /*b740*/  S2R R3, SR_CgaCtaId ;  /* 0x0000000000037919 */ /* 0x000e220000008800 */
[----:B------:R-:W-:-:S04]  /*b750*/  MOV R2, 0x400 ;  /* 0x0000040000027802 */ /* 0x000fc80000000f00 */
[----:B0-----:R-:W-:Y:S02]  /*b760*/  LEA R3, R3, R2, 0x18 ;  /* 0x0000000203037211 */ /* 0x001fe400078ec0ff */
[----:B------:R-:W-:-:S03]  /*b770*/  SHF.L.U32 R2, R8, 0x1f, RZ ;  /* 0x0000001f08027819 */ /* 0x000fc600000006ff */
[----:B------:R-:W-:-:S04]  /*b780*/  VIADD R3, R3, 0x10 ;  /* 0x0000001003037836 */ /* 0x000fc80000000000 */
[C---:B------:R-:W-:Y:S02]  /*b790*/  IMAD R7, R0.reuse, 0x8, R3 ;  /* 0x0000000800077824 */ /* 0x040fe400078e0203 */
[----:B------:R-:W-:Y:S02]  /*b7a0*/  VIADD R0, R0, 0x1 ;  /* 0x0000000100007836 */ /* 0x000fe40000000000 */
[----:B------:R-:W0:Y:S03]  /*b7b0*/  SYNCS.PHASECHK.TRANS64.TRYWAIT P0, [R7+URZ], R2 ;  /* 0x00000002070075a7 */ /* 0x000e26000800017f */
[----:B------:R-:W-:-:S04]  /*b7c0*/  ISETP.NE.AND P1, PT, R0, 0x2, PT ;  /* 0x000000020000780c */ /* 0x000fc80003f25270 */
[----:B------:R-:W-:Y:S02]  /*b7d0*/  SEL R5, RZ, 0x1, P1 ;  /* 0x00000001ff057807 */ /* 0x000fe40000800000 */
[----:B------:R-:W-:Y:S02]  /*b7e0*/  SEL R0, R0, RZ, P1 ;  /* 0x000000ff00007207 */ /* 0x000fe40000800000 */
[----:B------:R-:W-:Y:S01]  /*b7f0*/  LOP3.LUT R5, R8, R5, RZ, 0x3c, !PT ;  /* 0x0000000508057212 */ /* 0x000fe200078e3cff */
[----:B0-----:R-:W-:Y:S06]  /*b800*/  @!P0 BRA `(.L_x_307) ;  /* 0x0000000000c88947 */ /* 0x001fec0003800000 */
.L_x_318:
[----:B------:R-:W-:Y:S01]  /*b810*/  IMAD R3, R0, 0x8, R3 ;  /* 0x0000000800037824 */ /* 0x000fe200078e0203 */
[----:B------:R-:W-:-:S07]  /*b820*/  SHF.L.U32 R0, R5, 0x1f, RZ ;  /* 0x0000001f05007819 */ /* 0x000fce00000006ff */
.L_x_308:
[----:B-1----:R1:W2:Y:S02]  /*b830*/  SYNCS.PHASECHK.TRANS64.TRYWAIT P0, [R3+URZ], R0 ;  /* 0x00000000030075a7 */ /* 0x0022a4000800017f */
[----:B--2---:R-:W-:Y:S05]  /*b840*/  @!P0 NANOSLEEP.SYNCS 0x989680 ;  /* 0x009896800000895d */ /* 0x004fea0003900000 */
[----:B------:R-:W2:Y:S02]  /*b850*/  @!P0 SYNCS.PHASECHK.TRANS64 P0, [R3+URZ], R0 ;  /* 0x00000000030085a7 */ /* 0x000ea4000800007f */
[----:B--2---:R-:W-:Y:S05]  /*b860*/  @!P0 BRA `(.L_x_308) ;  /* 0xfffffffc00f08947 */ /* 0x004fea000383ffff */
.L_x_305:
[----:B------:R-:W-:Y:S05]  /*b870*/  BSYNC B0 ;  /* 0x0000000000007941 */ /* 0x000fea0003800000 */
.L_x_304:
[----:B------:R-:W-:Y:S05]  /*b880*/  EXIT ;  /* 0x000000000000794d */ /* 0x000fea0003800000 */
.L_x_14:
[----:B0-----:R0:W1:Y:S02]  /*b890*/  SYNCS.PHASECHK.TRANS64.TRYWAIT P0, [R157+URZ], R0 ;  /* 0x000000009d0075a7 */ /* 0x001064000800017f */
[----:B-1----:R-:W-:Y:S05]  /*b8a0*/  @!P0 NANOSLEEP.SYNCS 0x989680 ;  /* 0x009896800000895d */ /* 0x002fea0003900000 */
[----:B------:R-:W1:Y:S02]  /*b8b0*/  @!P0 SYNCS.PHASECHK.TRANS64 P0, [R157+URZ], R0 ;  /* 0x000000009d0085a7 */ /* 0x000e64000800007f */
[----:B-1----:R-:W-:Y:S05]  /*b8c0*/  @!P0 BRA `(.L_x_14) ;  /* 0xfffffffc00f08947 */ /* 0x002fea000383ffff */
[----:B------:R-:W-:Y:S05]  /*b8d0*/  BRA `(.L_x_309) ;  /* 0xffffff5c001c7947 */ /* 0x000fea000383ffff */
.L_x_19:
[----:B-1----:R1:W2:Y:S02]  /*b8e0*/  SYNCS.PHASECHK.TRANS64.TRYWAIT P1, [R3+URZ], R0 ;  /* 0x00000000030075a7 */ /* 0x0022a4000802017f */
[----:B--2---:R-:W-:Y:S05]  /*b8f0*/  @!P1 NANOSLEEP.SYNCS 0x989680 ;  /* 0x009896800000995d */ /* 0x004fea0003900000 */
[----:B------:R-:W2:Y:S02]  /*b900*/  @!P1 SYNCS.PHASECHK.TRANS64 P1, [R3+URZ], R0 ;  /* 0x00000000030095a7 */ /* 0x000ea4000802007f */
[----:B--2---:R-:W-:Y:S05]  /*b910*/  @!P1 BRA `(.L_x_19) ;  /* 0xfffffffc00f09947 */ /* 0x004fea000383ffff */
[----:B------:R-:W-:Y:S05]  /*b920*/  BRA `(.L_x_18) ;  /* 0xffffff5c008c7947 */ /* 0x000fea000383ffff */
.L_x_24:
[----:B-1----:R-:W-:-:S04]  /*b930*/  IMAD.U32 R4, RZ, RZ, UR8 ;  /* 0x00000008ff047e24 */ /* 0x002fc8000f8e00ff */
[----:B------:R1:W2:Y:S03]  /*b940*/  SYNCS.PHASECHK.TRANS64.TRYWAIT P1, [R4+URZ], R3 ;  /* 0x00000003040075a7 */ /* 0x0002a6000802017f */
[----:B--2---:R-:W-:Y:S05]  /*b950*/  @!P1 NANOSLEEP.SYNCS 0x989680 ;  /* 0x009896800000995d */ /* 0x004fea0003900000 */
[----:B------:R-:W2:Y:S02]  /*b960*/  @!P1 SYNCS.PHASECHK.TRANS64 P1, [R4+URZ], R3 ;  /* 0x00000003040095a7 */ /* 0x000ea4000802007f */
[----:B--2---:R-:W-:Y:S05]  /*b970*/  @!P1 BRA `(.L_x_24) ;  /* 0xfffffffc00ec9947 */ /* 0x004fea000383ffff */
[----:B------:R-:W-:Y:S05]  /*b980*/  BRA `(.L_x_23) ;  /* 0xffffff6000e87947 */ /* 0x000fea000383ffff */
.L_x_30:
[----:B0-----:R0:W1:Y:S02]  /*b990*/  SYNCS.PHASECHK.TRANS64.TRYWAIT P0, [R157+URZ+0x10], R0 ;  /* 0x000010009d0075a7 */ /* 0x001064000800017f */
[----:B-1----:R-:W-:Y:S05]  /*b9a0*/  @!P0 NANOSLEEP.SYNCS 0x989680 ;  /* 0x009896800000895d */ /* 0x002fea0003900000 */
[----:B------:R-:W1:Y:S02]  /*b9b0*/  @!P0 SYNCS.PHASECHK.TRANS64 P0, [R157+URZ+0x10], R0 ;  /* 0x000010009d0085a7 */ /* 0x000e64000800007f */
[----:B-1----:R-:W-:Y:S05]  /*b9c0*/  @!P0 BRA `(.L_x_30) ;  /* 0xfffffffc00f08947 */ /* 0x002fea000383ffff */
[----:B------:R-:W-:Y:S05]  /*b9d0*/  BRA `(.L_x_310) ;  /* 0xffffff6800b47947 */ /* 0x000fea000383ffff */
.L_x_291:
[----:B------:R-:W-:Y:S01]  /*b9e0*/  BSSY B1, `(.L_x_311) ;  /* 0x0000006000017945 */ /* 0x000fe20003800000 */
[----:B------:R-:W-:-:S07]  /*b9f0*/  IMAD.MOV.U32 R15, RZ, RZ, -0x1 ;  /* 0xffffffffff0f7424 */ /* 0x000fce00078e00ff */
[----:B------:R-:W-:Y:S05]  /*ba00*/  WARPSYNC.COLLECTIVE R15, `(.L_x_312) ;  /* 0x000000000f0c7348 */ /* 0x000fea0003c00000 */
[----:B------:R-:W-:Y:S02]  /*ba10*/  ELECT P6, UR62, PT ;  /* 0x00000000003e782f */ /* 0x000fe400038c0000 */
[----:B------:R-:W-:Y:S01]  /*ba20*/  MOV R14, UR62 ;  /* 0x0000003e000e7c02 */ /* 0x000fe20008000f00 */
[----:B------:R-:W-:Y:S10]  /*ba30*/  ENDCOLLECTIVE ;  /* 0x000000000000791b */ /* 0x000ff40003800000 */
.L_x_312:
[----:B------:R-:W-:Y:S05]  /*ba40*/  BSYNC B1 ;  /* 0x0000000000017941 */ /* 0x000fea0003800000 */
.L_x_311:
[----:B------:R-:W-:Y:S05]  /*ba50*/  BRA `(.L_x_313) ;  /* 0xfffffff000207947 */ /* 0x000fea000383ffff */
.L_x_294:
[----:B-1----:R1:W2:Y:S02]  /*ba60*/  SYNCS.PHASECHK.TRANS64.TRYWAIT P1, [R7+URZ+0x10], R4 ;  /* 0x00001004070075a7 */ /* 0x0022a4000802017f */
[----:B--2---:R-:W-:Y:S05]  /*ba70*/  @!P1 NANOSLEEP.SYNCS 0x989680 ;  /* 0x009896800000995d */ /* 0x004fea0003900000 */
[----:B------:R-:W2:Y:S02]  /*ba80*/  @!P1 SYNCS.PHASECHK.TRANS64 P1, [R7+URZ+0x10], R4 ;  /* 0x00001004070095a7 */ /* 0x000ea4000802007f */
[----:B--2---:R-:W-:Y:S05]  /*ba90*/  @!P1 BRA `(.L_x_294) ;  /* 0xfffffffc00f09947 */ /* 0x004fea000383ffff */
[----:B------:R-:W-:Y:S05]  /*baa0*/  BRA `(.L_x_314) ;  /* 0xfffffff000547947 */ /* 0x000fea000383ffff */
.L_x_303:
[----:B------:R-:W-:Y:S01]  /*bab0*/  BSSY B0, `(.L_x_315) ;  /* 0x0000006000007945 */ /* 0x000fe20003800000 */
[----:B------:R-:W-:-:S07]  /*bac0*/  IMAD.MOV.U32 R15, RZ, RZ, -0x1 ;  /* 0xffffffffff0f7424 */ /* 0x000fce00078e00ff */
[----:B------:R-:W-:Y:S05]  /*bad0*/  WARPSYNC.COLLECTIVE R15, `(.L_x_316) ;  /* 0x000000000f0c7348 */ /* 0x000fea0003c00000 */
[----:B------:R-:W-:Y:S02]  /*bae0*/  ELECT P6, UR62, PT ;  /* 0x00000000003e782f */ /* 0x000fe400038c0000 */
[----:B------:R-:W-:Y:S01]  /*baf0*/  MOV R14, UR62 ;  /* 0x0000003e000e7c02 */ /* 0x000fe20008000f00 */
[----:B------:R-:W-:Y:S10]  /*bb00*/  ENDCOLLECTIVE ;  /* 0x000000000000791b */ /* 0x000ff40003800000 */
.L_x_316:
[----:B------:R-:W-:Y:S05]  /*bb10*/  BSYNC B0 ;  /* 0x0000000000007941 */ /* 0x000fea0003800000 */
.L_x_315:
[----:B------:R-:W-:Y:S05]  /*bb20*/  BRA `(.L_x_317) ;  /* 0xfffffff800e87947 */ /* 0x000fea000383ffff */
.L_x_307:
[----:B0-----:R0:W1:Y:S02]  /*bb30*/  SYNCS.PHASECHK.TRANS64.TRYWAIT P0, [R7+URZ], R2 ;  /* 0x00000002070075a7 */ /* 0x001064000800017f */
[----:B-1----:R-:W-:Y:S05]  /*bb40*/  @!P0 NANOSLEEP.SYNCS 0x989680 ;  /* 0x009896800000895d */ /* 0x002fea0003900000 */
[----:B------:R-:W1:Y:S02]  /*bb50*/  @!P0 SYNCS.PHASECHK.TRANS64 P0, [R7+URZ], R2 ;  /* 0x00000002070085a7 */ /* 0x000e64000800007f */
[----:B-1----:R-:W-:Y:S05]  /*bb60*/  @!P0 BRA `(.L_x_307) ;  /* 0xfffffffc00f08947 */ /* 0x002fea000383ffff */
[----:B------:R-:W-:Y:S05]  /*bb70*/  BRA `(.L_x_318) ;  /* 0xfffffffc00247947 */ /* 0x000fea000383ffff */
.L_x_319:
[----:B------:R-:W-:-:S00]  /*bb80*/  BRA `(.L_x_319) ;  /* 0xfffffffc00fc7947 */ /* 0x000fc0000383ffff */
[----:B------:R-:W-:-:S00]  /*bb90*/  NOP ;  /* 0x0000000000007918 */ /* 0x000fc00000000000 */
        /* <DEDUP_REMOVED lines=14> */
.L_x_320:


//--------------------- .nv.global.init           --------------------------
	.section	.nv.global.init,"aw",@progbits
.nv.global.init:
	.type		$str$22,@object
	.size		$str$22,($str$23 - $str$22)
$str$22:
        /*0000*/ 	.byte	0x6b, 0x5f, 0x74, 0x69, 0x6c, 0x65, 0x5f, 0x63, 0x6f, 0x75, 0x6e, 0x74, 0x20, 0x3e, 0x3d, 0x20
        /*0010*/ 	.byte	0x31, 0x00
	.type		$str$23,@object
	.size		$str$23,(__unnamed_1 - $str$23)
$str$23:
        /*0012*/ 	.byte	0x2f, 0x74, 0x6d, 0x70, 0x2f, 0x63, 0x75, 0x74, 0x6c, 0x61, 0x73, 0x73, 0x5f, 0x73, 0x77, 0x65
        /*0022*/ 	.byte	0x65, 0x70, 0x5f, 0x73, 0x72, 0x63, 0x2f, 0x69, 0x6e, 0x63, 0x6c, 0x75, 0x64, 0x65, 0x2f, 0x63
        /*0032*/ 	.byte	0x75, 0x74, 0x6c, 0x61, 0x73, 0x73, 0x2f, 0x67, 0x65, 0x6d, 0x6d, 0x2f, 0x63, 0x6f, 0x6c, 0x6c
        /*0042*/ 	.byte	0x65, 0x63, 0x74, 0x69, 0x76, 0x65, 0x2f, 0x73, 0x6d, 0x39, 0x30, 0x5f, 0x6d, 0x6d, 0x61, 0x5f
        /*0052*/ 	.byte	0x74, 0x6d, 0x61, 0x5f, 0x67, 0x6d, 0x6d, 0x61, 0x5f, 0x73, 0x73, 0x5f, 0x77, 0x61, 0x72, 0x70
        /*0062*/ 	.byte	0x73, 0x70, 0x65, 0x63, 0x69, 0x61, 0x6c, 0x69, 0x7a, 0x65, 0x64, 0x2e, 0x68, 0x70, 0x70, 0x00
	.type		__unnamed_1,@object
	.size		__unnamed_1,(.L_0 - __unnamed_1)
__unnamed_1:
        /*0072*/ 	.byte	0x76, 0x6f, 0x69, 0x64, 0x20, 0x63, 0x75, 0x74, 0x6c, 0x61, 0x73, 0x73, 0x3a, 0x3a, 0x67, 0x65
        /* <DEDUP_REMOVED lines=176> */
        /*0b82*/ 	.byte	0x3a, 0x3a, 0x69, 0x64, 0x65, 0x6e, 0x74, 0x69, 0x74, 0x79, 0x5d, 0x00
.L_0:


//--------------------- .nv.shared._ZN7cutlass13device_kernelINS_4gemm6kernel13GemmUniversalIN4cute5tupleIJiiiiEEENS1_10collective13CollectiveMmaINS1_34MainloopSm90TmaGmmaWarpSpecializedILi2ENS5_IJNS4_1CILi1EEESB_SB_EEENS1_32KernelTmaWarpSpecializedPingpongEEENS5_IJNSA_ILi64EEENSA_ILi256EEESF_EEENS_10tfloat32_tENS5_IJlSB_lEEESI_SJ_NS4_8TiledMMAINS4_8MMA_AtomIJNS4_4SM904GMMA30MMA_64x256x8_F32TF32TF32_SS_TNILNSN_7ScaleInE1ELSP_1EEEEEENS4_6LayoutISC_NS5_IJNSA_ILi0EEEST_ST_EEEEENS5_IJNS4_10UnderscoreESW_SW_EEEEENS4_13SM90_TMA_LOADENS4_14ComposedLayoutINS4_7SwizzleILi3ELi4ELi3EEENS4_18smem_ptr_flag_bitsILi32EEENSS_INS5_IJNSA_ILi8EEENSA_ILi32EEEEEENS5_IJS16_SB_EEEEEEEvNS4_8identityESZ_S1A_vS1B_EENS_8epilogue10collective6detail29Sm90TmaWarpSpecializedAdapterINS1E_15DefaultEpilogueISI_SJ_SJ_NS1D_6thread17LinearCombinationISI_Li1EffLNS1I_9ScaleType4KindE0ELNS_15FloatRoundStyleE2ESI_EENS1_15EpilogueDefaultEEEEEvvEEEEvNT_6ParamsE --------------------------
	.section	.nv.shared._ZN7cutlass13device_kernelINS_4gemm6kernel13GemmUniversalIN4cute5tupleIJiiiiEEENS1_10collective13CollectiveMmaINS1_34MainloopSm90TmaGmmaWarpSpecializedILi2ENS5_IJNS4_1CILi1EEESB_SB_EEENS1_32KernelTmaWarpSpecializedPingpongEEENS5_IJNSA_ILi64EEENSA_ILi256EEESF_EEENS_10tfloat32_tENS5_IJlSB_lEEESI_SJ_NS4_8TiledMMAINS4_8MMA_AtomIJNS4_4SM904GMMA30MMA_64x256x8_F32TF32TF32_SS_TNILNSN_7ScaleInE1ELSP_1EEEEEENS4_6LayoutISC_NS5_IJNSA_ILi0EEEST_ST_EEEEENS5_IJNS4_10UnderscoreESW_SW_EEEEENS4_13SM90_TMA_LOADENS4_14ComposedLayoutINS4_7SwizzleILi3ELi4ELi3EEENS4_18smem_ptr_flag_bitsILi32EEENSS_INS5_IJNSA_ILi8EEENSA_ILi32EEEEEENS5_IJS16_SB_EEEEEEEvNS4_8identityESZ_S1A_vS1B_EENS_8epilogue10collective6detail29Sm90TmaWarpSpecializedAdapterINS1E_15DefaultEpilogueISI_SJ_SJ_NS1D_6thread17LinearCombinationISI_Li1EffLNS1I_9ScaleType4KindE0ELNS_15FloatRoundStyleE2ESI_EENS1_15EpilogueDefaultEEEEEvvEEEEvNT_6ParamsE,"aw",@nobits
	.sectionflags	@""
	.align	16
	.zero		1024


//--------------------- .nv.shared.reserved.0     --------------------------
	.section	.nv.shared.reserved.0,"aw",@nobits
	.weak		__nv_reservedSMEM_offset_0_alias
	.size		__nv_reservedSMEM_offset_0_alias, 0, 0
	.other		__nv_reservedSMEM_offset_0_alias,@"STO_CUDA_RESERVED_SHARED STV_DEFAULT"
__nv_reservedSMEM_offset_0_alias:
	.zero		0


//--------------------- .nv.global                --------------------------
	.section	.nv.global,"aw",@nobits
.nv.global:
	.type		_ZN40_INTERNAL_646227d4_4_k_cu_7d227da7_263414cute1_E,@object
	.size		_ZN40_INTERNAL_646227d4_4_k_cu_7d227da7_263414cute1_E,(_ZN40_INTERNAL_646227d4_4_k_cu_7d227da7_263414cuda3std3__45__cpo6cbeginE - _ZN40_INTERNAL_646227d4_4_k_cu_7d227da7_263414cute1_E)
_ZN40_INTERNAL_646227d4_4_k_cu_7d227da7_263414cute1_E:
	.zero		1
	.type		_ZN40_INTERNAL_646227d4_4_k_cu_7d227da7_263414cuda3std3__45__cpo6cbeginE,@object
	.size		_ZN40_INTERNAL_646227d4_4_k_cu_7d227da7_263414cuda3std3__45__cpo6cbeginE,(_ZN40_INTERNAL_646227d4_4_k_cu_7d227da7_263414cuda3std3__48in_placeE - _ZN40_INTERNAL_646227d4_4_k_cu_7d227da7_263414cuda3std3__45__cpo6cbeginE)
_ZN40_INTERNAL_646227d4_4_k_cu_7d227da7_263414cuda3std3__45__cpo6cbeginE:
	.zero		1
	.type		_ZN40_INTERNAL_646227d4_4_k_cu_7d227da7_263414cuda3std3__48in_placeE,@object
	.size		_ZN40_INTERNAL_646227d4_4_k_cu_7d227da7_263414cuda3std3__48in_placeE,(_ZN40_INTERNAL_646227d4_4_k_cu_7d227da7_263414cuda3std6ranges3__45__cpo9iter_moveE - _ZN40_INTERNAL_646227d4_4_k_cu_7d227da7_263414cuda3std3__48in_placeE)
_ZN40_INTERNAL_646227d4_4_k_cu_7d227da7_263414cuda3std3__48in_placeE:
	.zero		1
	.type		_ZN40_INTERNAL_646227d4_4_k_cu_7d227da7_263414cuda3std6ranges3__45__cpo9iter_moveE,@object
	.size		_ZN40_INTERNAL_646227d4_4_k_cu_7d227da7_263414cuda3std6ranges3__45__cpo9iter_moveE,(_ZN40_INTERNAL_646227d4_4_k_cu_7d227da7_263414cuda3std3__45__cpo5beginE - _ZN40_INTERNAL_646227d4_4_k_cu_7d227da7_263414cuda3std6ranges3__45__cpo9iter_moveE)
_ZN40_INTERNAL_646227d4_4_k_cu_7d227da7_263414cuda3std6ranges3__45__cpo9iter_moveE:
	.zero		1
	.type		_ZN40_INTERNAL_646227d4_4_k_cu_7d227da7_263414cuda3std3__45__cpo5beginE,@object
	.size		_ZN40_INTERNAL_646227d4_4_k_cu_7d227da7_263414cuda3std3__45__cpo5beginE,(_ZN40_INTERNAL_646227d4_4_k_cu_7d227da7_263414cuda3std3__442_GLOBAL__N__646227d4_4_k_cu_7d227da7_263416ignoreE - _ZN40_INTERNAL_646227d4_4_k_cu_7d227da7_263414cuda3std3__45__cpo5beginE)
_ZN40_INTERNAL_646227d4_4_k_cu_7d227da7_263414cuda3std3__45__cpo5beginE:
	.zero		1
	.type		_ZN40_INTERNAL_646227d4_4_k_cu_7d227da7_263414cuda3std3__442_GLOBAL__N__646227d4_4_k_cu_7d227da7_263416ignoreE,@object
	.size		_ZN40_INTERNAL_646227d4_4_k_cu_7d227da7_263414cuda3std3__442_GLOBAL__N__646227d4_4_k_cu_7d227da7_263416ignoreE,(_ZN40_INTERNAL_646227d4_4_k_cu_7d227da7_263414cute7productE - _ZN40_INTERNAL_646227d4_4_k_cu_7d227da7_263414cuda3std3__442_GLOBAL__N__646227d4_4_k_cu_7d227da7_263416ignoreE)
_ZN40_INTERNAL_646227d4_4_k_cu_7d227da7_263414cuda3std3__442_GLOBAL__N__646227d4_4_k_cu_7d227da7_263416ignoreE:
	.zero		1
	.type		_ZN40_INTERNAL_646227d4_4_k_cu_7d227da7_263414cute7productE,@object
	.size		_ZN40_INTERNAL_646227d4_4_k_cu_7d227da7_263414cute7productE,(_ZN40_INTERNAL_646227d4_4_k_cu_7d227da7_263414cuda3std3__45__cpo3endE - _ZN40_INTERNAL_646227d4_4_k_cu_7d227da7_263414cute7productE)
_ZN40_INTERNAL_646227d4_4_k_cu_7d227da7_263414cute7productE:
	.zero		1
	.type		_ZN40_INTERNAL_646227d4_4_k_cu_7d227da7_263414cuda3std3__45__cpo3endE,@object
	.size		_ZN40_INTERNAL_646227d4_4_k_cu_7d227da7_263414cuda3std3__45__cpo3endE,(_ZN40_INTERNAL_646227d4_4_k_cu_7d227da7_263414cuda3std3__419piecewise_constructE - _ZN40_INTERNAL_646227d4_4_k_cu_7d227da7_263414cuda3std3__45__cpo3endE)
_ZN40_INTERNAL_646227d4_4_k_cu_7d227da7_263414cuda3std3__45__cpo3endE:
	.zero		1
	.type		_ZN40_INTERNAL_646227d4_4_k_cu_7d227da7_263414cuda3std3__419piecewise_constructE,@object
	.size		_ZN40_INTERNAL_646227d4_4_k_cu_7d227da7_263414cuda3std3__419piecewise_constructE,(_ZN40_INTERNAL_646227d4_4_k_cu_7d227da7_263414cuda3std3__45__cpo4cendE - _ZN40_INTERNAL_646227d4_4_k_cu_7d227da7_263414cuda3std3__419piecewise_constructE)
_ZN40_INTERNAL_646227d4_4_k_cu_7d227da7_263414cuda3std3__419piecewise_constructE:
	.zero		1
	.type		_ZN40_INTERNAL_646227d4_4_k_cu_7d227da7_263414cuda3std3__45__cpo4cendE,@object
	.size		_ZN40_INTERNAL_646227d4_4_k_cu_7d227da7_263414cuda3std3__45__cpo4cendE,(_ZN40_INTERNAL_646227d4_4_k_cu_7d227da7_263414cuda3std6ranges3__45__cpo4swapE - _ZN40_INTERNAL_646227d4_4_k_cu_7d227da7_263414cuda3std3__45__cpo4cendE)
_ZN40_INTERNAL_646227d4_4_k_cu_7d227da7_263414cuda3std3__45__cpo4cendE:
	.zero		1
	.type		_ZN40_INTERNAL_646227d4_4_k_cu_7d227da7_263414cuda3std6ranges3__45__cpo4swapE,@object
	.size		_ZN40_INTERNAL_646227d4_4_k_cu_7d227da7_263414cuda3std6ranges3__45__cpo4swapE,(.L_8 - _ZN40_INTERNAL_646227d4_4_k_cu_7d227da7_263414cuda3std6ranges3__45__cpo4swapE)
_ZN40_INTERNAL_646227d4_4_k_cu_7d227da7_263414cuda3std6ranges3__45__cpo4swapE:
	.zero		1
.L_8:


//--------------------- .nv.constant0._ZN7cutlass13device_kernelINS_4gemm6kernel13GemmUniversalIN4cute5tupleIJiiiiEEENS1_10collective13CollectiveMmaINS1_34MainloopSm90TmaGmmaWarpSpecializedILi2ENS5_IJNS4_1CILi1EEESB_SB_EEENS1_32KernelTmaWarpSpecializedPingpongEEENS5_IJNSA_ILi64EEENSA_ILi256EEESF_EEENS_10tfloat32_tENS5_IJlSB_lEEESI_SJ_NS4_8TiledMMAINS4_8MMA_AtomIJNS4_4SM904GMMA30MMA_64x256x8_F32TF32TF32_SS_TNILNSN_7ScaleInE1ELSP_1EEEEEENS4_6LayoutISC_NS5_IJNSA_ILi0EEEST_ST_EEEEENS5_IJNS4_10UnderscoreESW_SW_EEEEENS4_13SM90_TMA_LOADENS4_14ComposedLayoutINS4_7SwizzleILi3ELi4ELi3EEENS4_18smem_ptr_flag_bitsILi32EEENSS_INS5_IJNSA_ILi8EEENSA_ILi32EEEEEENS5_IJS16_SB_EEEEEEEvNS4_8identityESZ_S1A_vS1B_EENS_8epilogue10collective6detail29Sm90TmaWarpSpecializedAdapterINS1E_15DefaultEpilogueISI_SJ_SJ_NS1D_6thread17LinearCombinationISI_Li1EffLNS1I_9ScaleType4KindE0ELNS_15FloatRoundStyleE2ESI_EENS1_15EpilogueDefaultEEEEEvvEEEEvNT_6ParamsE --------------------------
	.section	.nv.constant0._ZN7cutlass13device_kernelINS_4gemm6kernel13GemmUniversalIN4cute5tupleIJiiiiEEENS1_10collective13CollectiveMmaINS1_34MainloopSm90TmaGmmaWarpSpecializedILi2ENS5_IJNS4_1CILi1EEESB_SB_EEENS1_32KernelTmaWarpSpecializedPingpongEEENS5_IJNSA_ILi64EEENSA_ILi256EEESF_EEENS_10tfloat32_tENS5_IJlSB_lEEESI_SJ_NS4_8TiledMMAINS4_8MMA_AtomIJNS4_4SM904GMMA30MMA_64x256x8_F32TF32TF32_SS_TNILNSN_7ScaleInE1ELSP_1EEEEEENS4_6LayoutISC_NS5_IJNSA_ILi0EEEST_ST_EEEEENS5_IJNS4_10UnderscoreESW_SW_EEEEENS4_13SM90_TMA_LOADENS4_14ComposedLayoutINS4_7SwizzleILi3ELi4ELi3EEENS4_18smem_ptr_flag_bitsILi32EEENSS_INS5_IJNSA_ILi8EEENSA_ILi32EEEEEENS5_IJS16_SB_EEEEEEEvNS4_8identityESZ_S1A_vS1B_EENS_8epilogue10collective6detail29Sm90TmaWarpSpecializedAdapterINS1E_15DefaultEpilogueISI_SJ_SJ_NS1D_6thread17LinearCombinationISI_Li1EffLNS1I_9ScaleType4KindE0ELNS_15FloatRoundStyleE2ESI_EENS1_15EpilogueDefaultEEEEEvvEEEEvNT_6ParamsE,"a",@progbits
	.sectionflags	@""
	.align	4
.nv.constant0._ZN7cutlass13device_kernelINS_4gemm6kernel13GemmUniversalIN4cute5tupleIJiiiiEEENS1_10collective13CollectiveMmaINS1_34MainloopSm90TmaGmmaWarpSpecializedILi2ENS5_IJNS4_1CILi1EEESB_SB_EEENS1_32KernelTmaWarpSpecializedPingpongEEENS5_IJNSA_ILi64EEENSA_ILi256EEESF_EEENS_10tfloat32_tENS5_IJlSB_lEEESI_SJ_NS4_8TiledMMAINS4_8MMA_AtomIJNS4_4SM904GMMA30MMA_64x256x8_F32TF32TF32_SS_TNILNSN_7ScaleInE1ELSP_1EEEEEENS4_6LayoutISC_NS5_IJNSA_ILi0EEEST_ST_EEEEENS5_IJNS4_10UnderscoreESW_SW_EEEEENS4_13SM90_TMA_LOADENS4_14ComposedLayoutINS4_7SwizzleILi3ELi4ELi3EEENS4_18smem_ptr_flag_bitsILi32EEENSS_INS5_IJNSA_ILi8EEENSA_ILi32EEEEEENS5_IJS16_SB_EEEEEEEvNS4_8identityESZ_S1A_vS1B_EENS_8epilogue10collective6detail29Sm90TmaWarpSpecializedAdapterINS1E_15DefaultEpilogueISI_SJ_SJ_NS1D_6thread17LinearCombinationISI_Li1EffLNS1I_9ScaleType4KindE0ELNS_15FloatRoundStyleE2ESI_EENS1_15EpilogueDefaultEEEEEvvEEEEvNT_6ParamsE:
	.zero		1664


//--------------------- SYMBOLS --------------------------

	.type		.nv.reservedSmem.offset0,@object
	.size		.nv.reservedSmem.offset0,0x4
	.type		__assertfail,@function
